//
// Generated by NVIDIA NVVM Compiler
//
// Compiler Build ID: CL-36424714
// Cuda compilation tools, release 13.0, V13.0.88
// Based on NVVM 20.0.0
//

.version 9.0
.target sm_100
.address_size 64

	// .globl	_Z28convolutionWithPaddingKernelPfS_S_iiii

.visible .entry _Z28convolutionWithPaddingKernelPfS_S_iiii(
	.param .u64 .ptr .align 1 _Z28convolutionWithPaddingKernelPfS_S_iiii_param_0,
	.param .u64 .ptr .align 1 _Z28convolutionWithPaddingKernelPfS_S_iiii_param_1,
	.param .u64 .ptr .align 1 _Z28convolutionWithPaddingKernelPfS_S_iiii_param_2,
	.param .u32 _Z28convolutionWithPaddingKernelPfS_S_iiii_param_3,
	.param .u32 _Z28convolutionWithPaddingKernelPfS_S_iiii_param_4,
	.param .u32 _Z28convolutionWithPaddingKernelPfS_S_iiii_param_5,
	.param .u32 _Z28convolutionWithPaddingKernelPfS_S_iiii_param_6
)
{
	.reg .pred 	%p<90>;
	.reg .b32 	%r<70>;
	.reg .b32 	%f<99>;
	.reg .b64 	%rd<40>;

	ld.param.u64 	%rd9, [_Z28convolutionWithPaddingKernelPfS_S_iiii_param_0];
	ld.param.u64 	%rd10, [_Z28convolutionWithPaddingKernelPfS_S_iiii_param_1];
	ld.param.u64 	%rd8, [_Z28convolutionWithPaddingKernelPfS_S_iiii_param_2];
	ld.param.u32 	%r26, [_Z28convolutionWithPaddingKernelPfS_S_iiii_param_3];
	ld.param.u32 	%r27, [_Z28convolutionWithPaddingKernelPfS_S_iiii_param_4];
	ld.param.u32 	%r28, [_Z28convolutionWithPaddingKernelPfS_S_iiii_param_5];
	ld.param.u32 	%r29, [_Z28convolutionWithPaddingKernelPfS_S_iiii_param_6];
	cvta.to.global.u64 	%rd1, %rd10;
	cvta.to.global.u64 	%rd2, %rd9;
	mov.u32 	%r30, %ctaid.y;
	mov.u32 	%r31, %ntid.y;
	mov.u32 	%r32, %tid.y;
	mad.lo.s32 	%r1, %r30, %r31, %r32;
	mov.u32 	%r33, %ctaid.x;
	mov.u32 	%r34, %ntid.x;
	mov.u32 	%r35, %tid.x;
	mad.lo.s32 	%r2, %r33, %r34, %r35;
	shl.b32 	%r3, %r29, 1;
	sub.s32 	%r36, %r26, %r28;
	add.s32 	%r37, %r36, %r3;
	setp.gt.s32 	%p2, %r1, %r37;
	@%p2 bra 	$L__BB0_46;
	sub.s32 	%r38, %r27, %r28;
	add.s32 	%r4, %r38, %r3;
	setp.gt.s32 	%p3, %r2, %r4;
	@%p3 bra 	$L__BB0_46;
	setp.lt.s32 	%p4, %r28, 1;
	mov.f32 	%f77, 0f00000000;
	@%p4 bra 	$L__BB0_45;
	sub.s32 	%r5, %r1, %r29;
	sub.s32 	%r6, %r2, %r29;
	and.b32  	%r7, %r28, 7;
	and.b32  	%r8, %r28, 3;
	and.b32  	%r9, %r28, 2147483640;
	and.b32  	%r10, %r28, 1;
	mov.f32 	%f77, 0f00000000;
	mov.b32 	%r65, 0;
$L__BB0_4:
	setp.lt.u32 	%p5, %r28, 8;
	add.s32 	%r41, %r5, %r65;
	setp.gt.s32 	%p6, %r41, -1;
	setp.lt.s32 	%p7, %r41, %r26;
	and.pred  	%p1, %p6, %p7;
	mul.lo.s32 	%r12, %r41, %r27;
	mul.lo.s32 	%r13, %r65, %r28;
	mov.b32 	%r68, 0;
	@%p5 bra 	$L__BB0_23;
	mov.b32 	%r66, 0;
	cvt.u64.u32 	%rd14, %r13;
$L__BB0_6:
	.pragma "nounroll";
	add.s32 	%r15, %r6, %r66;
	setp.gt.s32 	%p8, %r15, -1;
	setp.lt.s32 	%p9, %r15, %r27;
	and.pred  	%p10, %p8, %p9;
	and.pred  	%p11, %p1, %p10;
	add.s32 	%r43, %r15, %r12;
	mul.wide.s32 	%rd11, %r43, 4;
	add.s64 	%rd3, %rd2, %rd11;
	not.pred 	%p12, %p11;
	@%p12 bra 	$L__BB0_8;
	ld.global.f32 	%f43, [%rd3];
	add.s32 	%r44, %r66, %r13;
	mul.wide.u32 	%rd12, %r44, 4;
	add.s64 	%rd13, %rd1, %rd12;
	ld.global.f32 	%f44, [%rd13];
	fma.rn.f32 	%f77, %f43, %f44, %f77;
$L__BB0_8:
	add.s32 	%r45, %r15, 1;
	setp.gt.s32 	%p13, %r45, -1;
	setp.lt.s32 	%p14, %r45, %r27;
	and.pred  	%p15, %p13, %p14;
	and.pred  	%p16, %p1, %p15;
	cvt.u64.u32 	%rd15, %r66;
	add.s64 	%rd16, %rd15, %rd14;
	shl.b64 	%rd17, %rd16, 2;
	add.s64 	%rd4, %rd1, %rd17;
	not.pred 	%p17, %p16;
	@%p17 bra 	$L__BB0_10;
	ld.global.f32 	%f45, [%rd3+4];
	ld.global.f32 	%f46, [%rd4+4];
	fma.rn.f32 	%f77, %f45, %f46, %f77;
$L__BB0_10:
	add.s32 	%r46, %r15, 2;
	setp.gt.s32 	%p18, %r46, -1;
	setp.lt.s32 	%p19, %r46, %r27;
	and.pred  	%p20, %p18, %p19;
	and.pred  	%p21, %p1, %p20;
	not.pred 	%p22, %p21;
	@%p22 bra 	$L__BB0_12;
	ld.global.f32 	%f47, [%rd3+8];
	ld.global.f32 	%f48, [%rd4+8];
	fma.rn.f32 	%f77, %f47, %f48, %f77;
$L__BB0_12:
	add.s32 	%r47, %r15, 3;
	setp.gt.s32 	%p23, %r47, -1;
	setp.lt.s32 	%p24, %r47, %r27;
	and.pred  	%p25, %p23, %p24;
	and.pred  	%p26, %p1, %p25;
	not.pred 	%p27, %p26;
	@%p27 bra 	$L__BB0_14;
	ld.global.f32 	%f49, [%rd3+12];
	ld.global.f32 	%f50, [%rd4+12];
	fma.rn.f32 	%f77, %f49, %f50, %f77;
$L__BB0_14:
	add.s32 	%r48, %r15, 4;
	setp.gt.s32 	%p28, %r48, -1;
	setp.lt.s32 	%p29, %r48, %r27;
	and.pred  	%p30, %p28, %p29;
	and.pred  	%p31, %p1, %p30;
	not.pred 	%p32, %p31;
	@%p32 bra 	$L__BB0_16;
	ld.global.f32 	%f51, [%rd3+16];
	ld.global.f32 	%f52, [%rd4+16];
	fma.rn.f32 	%f77, %f51, %f52, %f77;
$L__BB0_16:
	add.s32 	%r49, %r15, 5;
	setp.gt.s32 	%p33, %r49, -1;
	setp.lt.s32 	%p34, %r49, %r27;
	and.pred  	%p35, %p33, %p34;
	and.pred  	%p36, %p1, %p35;
	not.pred 	%p37, %p36;
	@%p37 bra 	$L__BB0_18;
	ld.global.f32 	%f53, [%rd3+20];
	ld.global.f32 	%f54, [%rd4+20];
	fma.rn.f32 	%f77, %f53, %f54, %f77;
$L__BB0_18:
	add.s32 	%r50, %r15, 6;
	setp.gt.s32 	%p38, %r50, -1;
	setp.lt.s32 	%p39, %r50, %r27;
	and.pred  	%p40, %p38, %p39;
	and.pred  	%p41, %p1, %p40;
	not.pred 	%p42, %p41;
	@%p42 bra 	$L__BB0_20;
	ld.global.f32 	%f55, [%rd3+24];
	ld.global.f32 	%f56, [%rd4+24];
	fma.rn.f32 	%f77, %f55, %f56, %f77;
$L__BB0_20:
	add.s32 	%r51, %r15, 7;
	setp.gt.s32 	%p43, %r51, -1;
	setp.lt.s32 	%p44, %r51, %r27;
	and.pred  	%p45, %p43, %p44;
	and.pred  	%p46, %p1, %p45;
	not.pred 	%p47, %p46;
	@%p47 bra 	$L__BB0_22;
	ld.global.f32 	%f57, [%rd3+28];
	ld.global.f32 	%f58, [%rd4+28];
	fma.rn.f32 	%f77, %f57, %f58, %f77;
$L__BB0_22:
	add.s32 	%r66, %r66, 8;
	setp.ne.s32 	%p48, %r66, %r9;
	mov.u32 	%r68, %r9;
	@%p48 bra 	$L__BB0_6;
$L__BB0_23:
	setp.eq.s32 	%p49, %r7, 0;
	@%p49 bra 	$L__BB0_44;
	add.s32 	%r52, %r7, -1;
	setp.lt.u32 	%p50, %r52, 3;
	@%p50 bra 	$L__BB0_34;
	add.s32 	%r18, %r6, %r68;
	setp.gt.s32 	%p51, %r18, -1;
	setp.lt.s32 	%p52, %r18, %r27;
	and.pred  	%p53, %p51, %p52;
	and.pred  	%p54, %p1, %p53;
	add.s32 	%r53, %r18, %r12;
	mul.wide.s32 	%rd18, %r53, 4;
	add.s64 	%rd5, %rd2, %rd18;
	not.pred 	%p55, %p54;
	@%p55 bra 	$L__BB0_27;
	ld.global.f32 	%f60, [%rd5];
	add.s32 	%r54, %r68, %r13;
	mul.wide.u32 	%rd19, %r54, 4;
	add.s64 	%rd20, %rd1, %rd19;
	ld.global.f32 	%f61, [%rd20];
	fma.rn.f32 	%f77, %f60, %f61, %f77;
$L__BB0_27:
	add.s32 	%r55, %r18, 1;
	setp.gt.s32 	%p56, %r55, -1;
	setp.lt.s32 	%p57, %r55, %r27;
	and.pred  	%p58, %p56, %p57;
	and.pred  	%p59, %p1, %p58;
	cvt.u64.u32 	%rd21, %r13;
	cvt.u64.u32 	%rd22, %r68;
	add.s64 	%rd23, %rd22, %rd21;
	shl.b64 	%rd24, %rd23, 2;
	add.s64 	%rd6, %rd1, %rd24;
	not.pred 	%p60, %p59;
	@%p60 bra 	$L__BB0_29;
	ld.global.f32 	%f62, [%rd5+4];
	ld.global.f32 	%f63, [%rd6+4];
	fma.rn.f32 	%f77, %f62, %f63, %f77;
$L__BB0_29:
	add.s32 	%r56, %r18, 2;
	setp.gt.s32 	%p61, %r56, -1;
	setp.lt.s32 	%p62, %r56, %r27;
	and.pred  	%p63, %p61, %p62;
	and.pred  	%p64, %p1, %p63;
	not.pred 	%p65, %p64;
	@%p65 bra 	$L__BB0_31;
	ld.global.f32 	%f64, [%rd5+8];
	ld.global.f32 	%f65, [%rd6+8];
	fma.rn.f32 	%f77, %f64, %f65, %f77;
$L__BB0_31:
	add.s32 	%r57, %r18, 3;
	setp.gt.s32 	%p66, %r57, -1;
	setp.lt.s32 	%p67, %r57, %r27;
	and.pred  	%p68, %p66, %p67;
	and.pred  	%p69, %p1, %p68;
	not.pred 	%p70, %p69;
	@%p70 bra 	$L__BB0_33;
	ld.global.f32 	%f66, [%rd5+12];
	ld.global.f32 	%f67, [%rd6+12];
	fma.rn.f32 	%f77, %f66, %f67, %f77;
$L__BB0_33:
	add.s32 	%r68, %r68, 4;
$L__BB0_34:
	setp.eq.s32 	%p71, %r8, 0;
	@%p71 bra 	$L__BB0_44;
	setp.eq.s32 	%p72, %r8, 1;
	@%p72 bra 	$L__BB0_41;
	add.s32 	%r21, %r6, %r68;
	setp.gt.s32 	%p73, %r21, -1;
	setp.lt.s32 	%p74, %r21, %r27;
	and.pred  	%p75, %p73, %p74;
	and.pred  	%p76, %p1, %p75;
	add.s32 	%r58, %r21, %r12;
	mul.wide.s32 	%rd25, %r58, 4;
	add.s64 	%rd7, %rd2, %rd25;
	not.pred 	%p77, %p76;
	@%p77 bra 	$L__BB0_38;
	ld.global.f32 	%f69, [%rd7];
	add.s32 	%r59, %r68, %r13;
	mul.wide.u32 	%rd26, %r59, 4;
	add.s64 	%rd27, %rd1, %rd26;
	ld.global.f32 	%f70, [%rd27];
	fma.rn.f32 	%f77, %f69, %f70, %f77;
$L__BB0_38:
	add.s32 	%r60, %r21, 1;
	setp.gt.s32 	%p78, %r60, -1;
	setp.lt.s32 	%p79, %r60, %r27;
	and.pred  	%p80, %p78, %p79;
	and.pred  	%p81, %p1, %p80;
	not.pred 	%p82, %p81;
	@%p82 bra 	$L__BB0_40;
	ld.global.f32 	%f71, [%rd7+4];
	cvt.u64.u32 	%rd28, %r13;
	cvt.u64.u32 	%rd29, %r68;
	add.s64 	%rd30, %rd29, %rd28;
	shl.b64 	%rd31, %rd30, 2;
	add.s64 	%rd32, %rd1, %rd31;
	ld.global.f32 	%f72, [%rd32+4];
	fma.rn.f32 	%f77, %f71, %f72, %f77;
$L__BB0_40:
	add.s32 	%r68, %r68, 2;
$L__BB0_41:
	setp.eq.s32 	%p83, %r10, 0;
	@%p83 bra 	$L__BB0_44;
	add.s32 	%r24, %r6, %r68;
	setp.gt.s32 	%p84, %r24, -1;
	setp.lt.s32 	%p85, %r24, %r27;
	and.pred  	%p86, %p84, %p85;
	and.pred  	%p87, %p1, %p86;
	not.pred 	%p88, %p87;
	@%p88 bra 	$L__BB0_44;
	add.s32 	%r61, %r24, %r12;
	mul.wide.s32 	%rd33, %r61, 4;
	add.s64 	%rd34, %rd2, %rd33;
	ld.global.f32 	%f73, [%rd34];
	add.s32 	%r62, %r68, %r13;
	mul.wide.u32 	%rd35, %r62, 4;
	add.s64 	%rd36, %rd1, %rd35;
	ld.global.f32 	%f74, [%rd36];
	fma.rn.f32 	%f77, %f73, %f74, %f77;
$L__BB0_44:
	add.s32 	%r65, %r65, 1;
	setp.ne.s32 	%p89, %r65, %r28;
	@%p89 bra 	$L__BB0_4;
$L__BB0_45:
	mad.lo.s32 	%r63, %r1, %r4, %r1;
	add.s32 	%r64, %r63, %r2;
	cvta.to.global.u64 	%rd37, %rd8;
	mul.wide.s32 	%rd38, %r64, 4;
	add.s64 	%rd39, %rd37, %rd38;
	st.global.f32 	[%rd39], %f77;
$L__BB0_46:
	ret;

}
	// .globl	_Z16maxPoolingKernelPKfPfiii
.visible .entry _Z16maxPoolingKernelPKfPfiii(
	.param .u64 .ptr .align 1 _Z16maxPoolingKernelPKfPfiii_param_0,
	.param .u64 .ptr .align 1 _Z16maxPoolingKernelPKfPfiii_param_1,
	.param .u32 _Z16maxPoolingKernelPKfPfiii_param_2,
	.param .u32 _Z16maxPoolingKernelPKfPfiii_param_3,
	.param .u32 _Z16maxPoolingKernelPKfPfiii_param_4
)
{
	.reg .pred 	%p<72>;
	.reg .b32 	%r<68>;
	.reg .b32 	%f<84>;
	.reg .b64 	%rd<15>;

	ld.param.u64 	%rd6, [_Z16maxPoolingKernelPKfPfiii_param_0];
	ld.param.u64 	%rd5, [_Z16maxPoolingKernelPKfPfiii_param_1];
	ld.param.u32 	%r23, [_Z16maxPoolingKernelPKfPfiii_param_2];
	ld.param.u32 	%r24, [_Z16maxPoolingKernelPKfPfiii_param_3];
	ld.param.u32 	%r25, [_Z16maxPoolingKernelPKfPfiii_param_4];
	cvta.to.global.u64 	%rd1, %rd6;
	mov.u32 	%r26, %ctaid.y;
	mov.u32 	%r27, %ntid.y;
	mov.u32 	%r28, %tid.y;
	mad.lo.s32 	%r1, %r26, %r27, %r28;
	mov.u32 	%r29, %ctaid.x;
	mov.u32 	%r30, %ntid.x;
	mov.u32 	%r31, %tid.x;
	mad.lo.s32 	%r2, %r29, %r30, %r31;
	max.s32 	%r32, %r1, %r2;
	setp.ge.s32 	%p1, %r32, %r25;
	@%p1 bra 	$L__BB1_45;
	setp.lt.s32 	%p2, %r24, 1;
	mov.f32 	%f62, 0fFF7FFFFF;
	@%p2 bra 	$L__BB1_44;
	and.b32  	%r3, %r24, 7;
	add.s32 	%r4, %r3, -1;
	and.b32  	%r5, %r24, 3;
	and.b32  	%r6, %r24, 2147483640;
	and.b32  	%r7, %r24, 1;
	mov.f32 	%f62, 0fFF7FFFFF;
	mov.b32 	%r63, 0;
$L__BB1_3:
	setp.lt.u32 	%p3, %r24, 8;
	add.s32 	%r9, %r63, %r1;
	mul.lo.s32 	%r10, %r9, %r23;
	mov.b32 	%r66, 0;
	@%p3 bra 	$L__BB1_22;
	mov.b32 	%r64, 0;
$L__BB1_5:
	.pragma "nounroll";
	setp.ge.s32 	%p4, %r9, %r23;
	add.s32 	%r12, %r64, %r2;
	setp.gt.s32 	%p5, %r12, -1;
	setp.lt.s32 	%p6, %r12, %r23;
	and.pred  	%p7, %p5, %p6;
	not.pred 	%p9, %p7;
	add.s32 	%r36, %r12, %r10;
	mul.wide.s32 	%rd7, %r36, 4;
	add.s64 	%rd2, %rd1, %rd7;
	or.pred  	%p10, %p4, %p9;
	@%p10 bra 	$L__BB1_7;
	ld.global.f32 	%f43, [%rd2];
	max.f32 	%f62, %f62, %f43;
$L__BB1_7:
	add.s32 	%r37, %r12, 1;
	setp.lt.s32 	%p11, %r37, 0;
	max.s32 	%r38, %r37, %r9;
	setp.ge.s32 	%p12, %r38, %r23;
	or.pred  	%p13, %p12, %p11;
	@%p13 bra 	$L__BB1_9;
	ld.global.f32 	%f44, [%rd2+4];
	max.f32 	%f62, %f62, %f44;
$L__BB1_9:
	add.s32 	%r39, %r12, 2;
	setp.lt.s32 	%p14, %r39, 0;
	max.s32 	%r40, %r39, %r9;
	setp.ge.s32 	%p15, %r40, %r23;
	or.pred  	%p16, %p15, %p14;
	@%p16 bra 	$L__BB1_11;
	ld.global.f32 	%f45, [%rd2+8];
	max.f32 	%f62, %f62, %f45;
$L__BB1_11:
	add.s32 	%r41, %r12, 3;
	setp.lt.s32 	%p17, %r41, 0;
	max.s32 	%r42, %r41, %r9;
	setp.ge.s32 	%p18, %r42, %r23;
	or.pred  	%p19, %p18, %p17;
	@%p19 bra 	$L__BB1_13;
	ld.global.f32 	%f46, [%rd2+12];
	max.f32 	%f62, %f62, %f46;
$L__BB1_13:
	add.s32 	%r43, %r12, 4;
	setp.lt.s32 	%p20, %r43, 0;
	max.s32 	%r44, %r43, %r9;
	setp.ge.s32 	%p21, %r44, %r23;
	or.pred  	%p22, %p21, %p20;
	@%p22 bra 	$L__BB1_15;
	ld.global.f32 	%f47, [%rd2+16];
	max.f32 	%f62, %f62, %f47;
$L__BB1_15:
	add.s32 	%r45, %r12, 5;
	setp.lt.s32 	%p23, %r45, 0;
	max.s32 	%r46, %r45, %r9;
	setp.ge.s32 	%p24, %r46, %r23;
	or.pred  	%p25, %p24, %p23;
	@%p25 bra 	$L__BB1_17;
	ld.global.f32 	%f48, [%rd2+20];
	max.f32 	%f62, %f62, %f48;
$L__BB1_17:
	add.s32 	%r47, %r12, 6;
	setp.lt.s32 	%p26, %r47, 0;
	max.s32 	%r48, %r47, %r9;
	setp.ge.s32 	%p27, %r48, %r23;
	or.pred  	%p28, %p27, %p26;
	@%p28 bra 	$L__BB1_19;
	ld.global.f32 	%f49, [%rd2+24];
	max.f32 	%f62, %f62, %f49;
$L__BB1_19:
	add.s32 	%r49, %r12, 7;
	setp.lt.s32 	%p29, %r49, 0;
	max.s32 	%r50, %r49, %r9;
	setp.ge.s32 	%p30, %r50, %r23;
	or.pred  	%p31, %p30, %p29;
	@%p31 bra 	$L__BB1_21;
	ld.global.f32 	%f50, [%rd2+28];
	max.f32 	%f62, %f62, %f50;
$L__BB1_21:
	add.s32 	%r64, %r64, 8;
	setp.ne.s32 	%p32, %r64, %r6;
	mov.u32 	%r66, %r6;
	@%p32 bra 	$L__BB1_5;
$L__BB1_22:
	setp.eq.s32 	%p33, %r3, 0;
	@%p33 bra 	$L__BB1_43;
	setp.lt.u32 	%p34, %r4, 3;
	@%p34 bra 	$L__BB1_33;
	setp.ge.s32 	%p35, %r9, %r23;
	add.s32 	%r15, %r66, %r2;
	setp.gt.s32 	%p36, %r15, -1;
	setp.lt.s32 	%p37, %r15, %r23;
	and.pred  	%p38, %p36, %p37;
	not.pred 	%p40, %p38;
	add.s32 	%r51, %r15, %r10;
	mul.wide.s32 	%rd8, %r51, 4;
	add.s64 	%rd3, %rd1, %rd8;
	or.pred  	%p41, %p35, %p40;
	@%p41 bra 	$L__BB1_26;
	ld.global.f32 	%f52, [%rd3];
	max.f32 	%f62, %f62, %f52;
$L__BB1_26:
	add.s32 	%r52, %r15, 1;
	setp.lt.s32 	%p42, %r52, 0;
	max.s32 	%r53, %r52, %r9;
	setp.ge.s32 	%p43, %r53, %r23;
	or.pred  	%p44, %p43, %p42;
	@%p44 bra 	$L__BB1_28;
	ld.global.f32 	%f53, [%rd3+4];
	max.f32 	%f62, %f62, %f53;
$L__BB1_28:
	add.s32 	%r54, %r15, 2;
	setp.lt.s32 	%p45, %r54, 0;
	max.s32 	%r55, %r54, %r9;
	setp.ge.s32 	%p46, %r55, %r23;
	or.pred  	%p47, %p46, %p45;
	@%p47 bra 	$L__BB1_30;
	ld.global.f32 	%f54, [%rd3+8];
	max.f32 	%f62, %f62, %f54;
$L__BB1_30:
	add.s32 	%r56, %r15, 3;
	setp.lt.s32 	%p48, %r56, 0;
	max.s32 	%r57, %r56, %r9;
	setp.ge.s32 	%p49, %r57, %r23;
	or.pred  	%p50, %p49, %p48;
	@%p50 bra 	$L__BB1_32;
	ld.global.f32 	%f55, [%rd3+12];
	max.f32 	%f62, %f62, %f55;
$L__BB1_32:
	add.s32 	%r66, %r66, 4;
$L__BB1_33:
	setp.eq.s32 	%p51, %r5, 0;
	@%p51 bra 	$L__BB1_43;
	setp.eq.s32 	%p52, %r5, 1;
	@%p52 bra 	$L__BB1_40;
	setp.ge.s32 	%p53, %r9, %r23;
	add.s32 	%r18, %r66, %r2;
	setp.gt.s32 	%p54, %r18, -1;
	setp.lt.s32 	%p55, %r18, %r23;
	and.pred  	%p56, %p54, %p55;
	not.pred 	%p58, %p56;
	add.s32 	%r58, %r18, %r10;
	mul.wide.s32 	%rd9, %r58, 4;
	add.s64 	%rd4, %rd1, %rd9;
	or.pred  	%p59, %p53, %p58;
	@%p59 bra 	$L__BB1_37;
	ld.global.f32 	%f57, [%rd4];
	max.f32 	%f62, %f62, %f57;
$L__BB1_37:
	add.s32 	%r59, %r18, 1;
	setp.lt.s32 	%p60, %r59, 0;
	max.s32 	%r60, %r59, %r9;
	setp.ge.s32 	%p61, %r60, %r23;
	or.pred  	%p62, %p61, %p60;
	@%p62 bra 	$L__BB1_39;
	ld.global.f32 	%f58, [%rd4+4];
	max.f32 	%f62, %f62, %f58;
$L__BB1_39:
	add.s32 	%r66, %r66, 2;
$L__BB1_40:
	setp.eq.s32 	%p63, %r7, 0;
	@%p63 bra 	$L__BB1_43;
	setp.ge.s32 	%p64, %r9, %r23;
	add.s32 	%r21, %r66, %r2;
	setp.gt.s32 	%p65, %r21, -1;
	setp.lt.s32 	%p66, %r21, %r23;
	and.pred  	%p67, %p65, %p66;
	not.pred 	%p69, %p67;
	or.pred  	%p70, %p64, %p69;
	@%p70 bra 	$L__BB1_43;
	add.s32 	%r61, %r21, %r10;
	mul.wide.s32 	%rd10, %r61, 4;
	add.s64 	%rd11, %rd1, %rd10;
	ld.global.f32 	%f59, [%rd11];
	max.f32 	%f62, %f62, %f59;
$L__BB1_43:
	add.s32 	%r63, %r63, 1;
	setp.ne.s32 	%p71, %r63, %r24;
	@%p71 bra 	$L__BB1_3;
$L__BB1_44:
	mad.lo.s32 	%r62, %r25, %r1, %r2;
	cvta.to.global.u64 	%rd12, %rd5;
	mul.wide.s32 	%rd13, %r62, 4;
	add.s64 	%rd14, %rd12, %rd13;
	st.global.f32 	[%rd14], %f62;
$L__BB1_45:
	ret;

}
	// .globl	_Z20averagePoolingKernelPKfPfiii
.visible .entry _Z20averagePoolingKernelPKfPfiii(
	.param .u64 .ptr .align 1 _Z20averagePoolingKernelPKfPfiii_param_0,
	.param .u64 .ptr .align 1 _Z20averagePoolingKernelPKfPfiii_param_1,
	.param .u32 _Z20averagePoolingKernelPKfPfiii_param_2,
	.param .u32 _Z20averagePoolingKernelPKfPfiii_param_3,
	.param .u32 _Z20averagePoolingKernelPKfPfiii_param_4
)
{
	.reg .pred 	%p<72>;
	.reg .b32 	%r<69>;
	.reg .b32 	%f<86>;
	.reg .b64 	%rd<15>;

	ld.param.u64 	%rd6, [_Z20averagePoolingKernelPKfPfiii_param_0];
	ld.param.u64 	%rd5, [_Z20averagePoolingKernelPKfPfiii_param_1];
	ld.param.u32 	%r23, [_Z20averagePoolingKernelPKfPfiii_param_2];
	ld.param.u32 	%r24, [_Z20averagePoolingKernelPKfPfiii_param_3];
	ld.param.u32 	%r25, [_Z20averagePoolingKernelPKfPfiii_param_4];
	cvta.to.global.u64 	%rd1, %rd6;
	mov.u32 	%r26, %ctaid.y;
	mov.u32 	%r27, %ntid.y;
	mov.u32 	%r28, %tid.y;
	mad.lo.s32 	%r1, %r26, %r27, %r28;
	mov.u32 	%r29, %ctaid.x;
	mov.u32 	%r30, %ntid.x;
	mov.u32 	%r31, %tid.x;
	mad.lo.s32 	%r2, %r29, %r30, %r31;
	max.s32 	%r32, %r1, %r2;
	setp.ge.s32 	%p1, %r32, %r25;
	@%p1 bra 	$L__BB2_45;
	setp.lt.s32 	%p2, %r24, 1;
	mov.f32 	%f64, 0f00000000;
	@%p2 bra 	$L__BB2_44;
	and.b32  	%r3, %r24, 7;
	add.s32 	%r4, %r3, -1;
	and.b32  	%r5, %r24, 3;
	and.b32  	%r6, %r24, 2147483640;
	and.b32  	%r7, %r24, 1;
	mov.f32 	%f64, 0f00000000;
	mov.b32 	%r64, 0;
$L__BB2_3:
	setp.lt.u32 	%p3, %r24, 8;
	add.s32 	%r9, %r64, %r1;
	mul.lo.s32 	%r10, %r9, %r23;
	mov.b32 	%r67, 0;
	@%p3 bra 	$L__BB2_22;
	mov.b32 	%r65, 0;
$L__BB2_5:
	.pragma "nounroll";
	setp.ge.s32 	%p4, %r9, %r23;
	add.s32 	%r12, %r65, %r2;
	setp.gt.s32 	%p5, %r12, -1;
	setp.lt.s32 	%p6, %r12, %r23;
	and.pred  	%p7, %p5, %p6;
	not.pred 	%p9, %p7;
	add.s32 	%r36, %r12, %r10;
	mul.wide.s32 	%rd7, %r36, 4;
	add.s64 	%rd2, %rd1, %rd7;
	or.pred  	%p10, %p4, %p9;
	@%p10 bra 	$L__BB2_7;
	ld.global.f32 	%f43, [%rd2];
	add.f32 	%f64, %f64, %f43;
$L__BB2_7:
	add.s32 	%r37, %r12, 1;
	setp.lt.s32 	%p11, %r37, 0;
	max.s32 	%r38, %r37, %r9;
	setp.ge.s32 	%p12, %r38, %r23;
	or.pred  	%p13, %p12, %p11;
	@%p13 bra 	$L__BB2_9;
	ld.global.f32 	%f44, [%rd2+4];
	add.f32 	%f64, %f64, %f44;
$L__BB2_9:
	add.s32 	%r39, %r12, 2;
	setp.lt.s32 	%p14, %r39, 0;
	max.s32 	%r40, %r39, %r9;
	setp.ge.s32 	%p15, %r40, %r23;
	or.pred  	%p16, %p15, %p14;
	@%p16 bra 	$L__BB2_11;
	ld.global.f32 	%f45, [%rd2+8];
	add.f32 	%f64, %f64, %f45;
$L__BB2_11:
	add.s32 	%r41, %r12, 3;
	setp.lt.s32 	%p17, %r41, 0;
	max.s32 	%r42, %r41, %r9;
	setp.ge.s32 	%p18, %r42, %r23;
	or.pred  	%p19, %p18, %p17;
	@%p19 bra 	$L__BB2_13;
	ld.global.f32 	%f46, [%rd2+12];
	add.f32 	%f64, %f64, %f46;
$L__BB2_13:
	add.s32 	%r43, %r12, 4;
	setp.lt.s32 	%p20, %r43, 0;
	max.s32 	%r44, %r43, %r9;
	setp.ge.s32 	%p21, %r44, %r23;
	or.pred  	%p22, %p21, %p20;
	@%p22 bra 	$L__BB2_15;
	ld.global.f32 	%f47, [%rd2+16];
	add.f32 	%f64, %f64, %f47;
$L__BB2_15:
	add.s32 	%r45, %r12, 5;
	setp.lt.s32 	%p23, %r45, 0;
	max.s32 	%r46, %r45, %r9;
	setp.ge.s32 	%p24, %r46, %r23;
	or.pred  	%p25, %p24, %p23;
	@%p25 bra 	$L__BB2_17;
	ld.global.f32 	%f48, [%rd2+20];
	add.f32 	%f64, %f64, %f48;
$L__BB2_17:
	add.s32 	%r47, %r12, 6;
	setp.lt.s32 	%p26, %r47, 0;
	max.s32 	%r48, %r47, %r9;
	setp.ge.s32 	%p27, %r48, %r23;
	or.pred  	%p28, %p27, %p26;
	@%p28 bra 	$L__BB2_19;
	ld.global.f32 	%f49, [%rd2+24];
	add.f32 	%f64, %f64, %f49;
$L__BB2_19:
	add.s32 	%r49, %r12, 7;
	setp.lt.s32 	%p29, %r49, 0;
	max.s32 	%r50, %r49, %r9;
	setp.ge.s32 	%p30, %r50, %r23;
	or.pred  	%p31, %p30, %p29;
	@%p31 bra 	$L__BB2_21;
	ld.global.f32 	%f50, [%rd2+28];
	add.f32 	%f64, %f64, %f50;
$L__BB2_21:
	add.s32 	%r65, %r65, 8;
	setp.ne.s32 	%p32, %r65, %r6;
	mov.u32 	%r67, %r6;
	@%p32 bra 	$L__BB2_5;
$L__BB2_22:
	setp.eq.s32 	%p33, %r3, 0;
	@%p33 bra 	$L__BB2_43;
	setp.lt.u32 	%p34, %r4, 3;
	@%p34 bra 	$L__BB2_33;
	setp.ge.s32 	%p35, %r9, %r23;
	add.s32 	%r15, %r67, %r2;
	setp.gt.s32 	%p36, %r15, -1;
	setp.lt.s32 	%p37, %r15, %r23;
	and.pred  	%p38, %p36, %p37;
	not.pred 	%p40, %p38;
	add.s32 	%r51, %r15, %r10;
	mul.wide.s32 	%rd8, %r51, 4;
	add.s64 	%rd3, %rd1, %rd8;
	or.pred  	%p41, %p35, %p40;
	@%p41 bra 	$L__BB2_26;
	ld.global.f32 	%f52, [%rd3];
	add.f32 	%f64, %f64, %f52;
$L__BB2_26:
	add.s32 	%r52, %r15, 1;
	setp.lt.s32 	%p42, %r52, 0;
	max.s32 	%r53, %r52, %r9;
	setp.ge.s32 	%p43, %r53, %r23;
	or.pred  	%p44, %p43, %p42;
	@%p44 bra 	$L__BB2_28;
	ld.global.f32 	%f53, [%rd3+4];
	add.f32 	%f64, %f64, %f53;
$L__BB2_28:
	add.s32 	%r54, %r15, 2;
	setp.lt.s32 	%p45, %r54, 0;
	max.s32 	%r55, %r54, %r9;
	setp.ge.s32 	%p46, %r55, %r23;
	or.pred  	%p47, %p46, %p45;
	@%p47 bra 	$L__BB2_30;
	ld.global.f32 	%f54, [%rd3+8];
	add.f32 	%f64, %f64, %f54;
$L__BB2_30:
	add.s32 	%r56, %r15, 3;
	setp.lt.s32 	%p48, %r56, 0;
	max.s32 	%r57, %r56, %r9;
	setp.ge.s32 	%p49, %r57, %r23;
	or.pred  	%p50, %p49, %p48;
	@%p50 bra 	$L__BB2_32;
	ld.global.f32 	%f55, [%rd3+12];
	add.f32 	%f64, %f64, %f55;
$L__BB2_32:
	add.s32 	%r67, %r67, 4;
$L__BB2_33:
	setp.eq.s32 	%p51, %r5, 0;
	@%p51 bra 	$L__BB2_43;
	setp.eq.s32 	%p52, %r5, 1;
	@%p52 bra 	$L__BB2_40;
	setp.ge.s32 	%p53, %r9, %r23;
	add.s32 	%r18, %r67, %r2;
	setp.gt.s32 	%p54, %r18, -1;
	setp.lt.s32 	%p55, %r18, %r23;
	and.pred  	%p56, %p54, %p55;
	not.pred 	%p58, %p56;
	add.s32 	%r58, %r18, %r10;
	mul.wide.s32 	%rd9, %r58, 4;
	add.s64 	%rd4, %rd1, %rd9;
	or.pred  	%p59, %p53, %p58;
	@%p59 bra 	$L__BB2_37;
	ld.global.f32 	%f57, [%rd4];
	add.f32 	%f64, %f64, %f57;
$L__BB2_37:
	add.s32 	%r59, %r18, 1;
	setp.lt.s32 	%p60, %r59, 0;
	max.s32 	%r60, %r59, %r9;
	setp.ge.s32 	%p61, %r60, %r23;
	or.pred  	%p62, %p61, %p60;
	@%p62 bra 	$L__BB2_39;
	ld.global.f32 	%f58, [%rd4+4];
	add.f32 	%f64, %f64, %f58;
$L__BB2_39:
	add.s32 	%r67, %r67, 2;
$L__BB2_40:
	setp.eq.s32 	%p63, %r7, 0;
	@%p63 bra 	$L__BB2_43;
	setp.ge.s32 	%p64, %r9, %r23;
	add.s32 	%r21, %r67, %r2;
	setp.gt.s32 	%p65, %r21, -1;
	setp.lt.s32 	%p66, %r21, %r23;
	and.pred  	%p67, %p65, %p66;
	not.pred 	%p69, %p67;
	or.pred  	%p70, %p64, %p69;
	@%p70 bra 	$L__BB2_43;
	add.s32 	%r61, %r21, %r10;
	mul.wide.s32 	%rd10, %r61, 4;
	add.s64 	%rd11, %rd1, %rd10;
	ld.global.f32 	%f59, [%rd11];
	add.f32 	%f64, %f64, %f59;
$L__BB2_43:
	add.s32 	%r64, %r64, 1;
	setp.ne.s32 	%p71, %r64, %r24;
	@%p71 bra 	$L__BB2_3;
$L__BB2_44:
	mul.lo.s32 	%r62, %r24, %r24;
	cvt.rn.f32.u32 	%f60, %r62;
	div.rn.f32 	%f61, %f64, %f60;
	mad.lo.s32 	%r63, %r25, %r1, %r2;
	cvta.to.global.u64 	%rd12, %rd5;
	mul.wide.s32 	%rd13, %r63, 4;
	add.s64 	%rd14, %rd12, %rd13;
	st.global.f32 	[%rd14], %f61;
$L__BB2_45:
	ret;

}


// ===== COMPILED SASS (sm_100) =====

	.target	sm_100

	.elftype	@"ET_EXEC"


//--------------------- .note.nv.tkinfo           --------------------------
	.section	.note.nv.tkinfo,"",@"SHT_NOTE"
	.sectionflags	@"SHF_NOTE_NV_TKINFO"
	.tkinfo
        /*0018*/ 	.word	0x00000002
        /*0030*/ 	.string	""
        /*0030*/ 	.string	"ptxas"
        /*0030*/ 	.string	"Cuda compilation tools, release 13.0, V13.0.88"
        /*0030*/ 	.string	"Build cuda_13.0.r13.0/compiler.36424714_0"
        /*0030*/ 	.string	"-arch sm_100 -m 64 "



//--------------------- .note.nv.cuinfo           --------------------------
	.section	.note.nv.cuinfo,"",@"SHT_NOTE"
	.sectionflags	@"SHF_NOTE_NV_CUINFO"
        /*0018*/ 	.short	0x0002
        /*001a*/ 	.short	0x0064
        /*001c*/ 	.short	0x0082
	.zero		2


//--------------------- .nv.info                  --------------------------
	.section	.nv.info,"",@"SHT_CUDA_INFO"
	.align	4


	//----- nvinfo : EIATTR_REGCOUNT
	.align		4
        /*0000*/ 	.byte	0x04, 0x2f
        /*0002*/ 	.short	(.L_1 - .L_0)
	.align		4
.L_0:
        /*0004*/ 	.word	index@(_Z28convolutionWithPaddingKernelPfS_S_iiii)
        /*0008*/ 	.word	0x0000001f


	//----- nvinfo : EIATTR_FRAME_SIZE
	.align		4
.L_1:
        /*000c*/ 	.byte	0x04, 0x11
        /*000e*/ 	.short	(.L_3 - .L_2)
	.align		4
.L_2:
        /*0010*/ 	.word	index@(_Z28convolutionWithPaddingKernelPfS_S_iiii)
        /*0014*/ 	.word	0x00000000


	//----- nvinfo : EIATTR_REGCOUNT
	.align		4
.L_3:
        /*0018*/ 	.byte	0x04, 0x2f
        /*001a*/ 	.short	(.L_5 - .L_4)
	.align		4
.L_4:
        /*001c*/ 	.word	index@(_Z16maxPoolingKernelPKfPfiii)
        /*0020*/ 	.word	0x00000018


	//----- nvinfo : EIATTR_FRAME_SIZE
	.align		4
.L_5:
        /*0024*/ 	.byte	0x04, 0x11
        /*0026*/ 	.short	(.L_7 - .L_6)
	.align		4
.L_6:
        /*0028*/ 	.word	index@(_Z16maxPoolingKernelPKfPfiii)
        /*002c*/ 	.word	0x00000000


	//----- nvinfo : EIATTR_REGCOUNT
	.align		4
.L_7:
        /*0030*/ 	.byte	0x04, 0x2f
        /*0032*/ 	.short	(.L_9 - .L_8)
	.align		4
.L_8:
        /*0034*/ 	.word	index@(_Z20averagePoolingKernelPKfPfiii)
        /*0038*/ 	.word	0x00000017


	//----- nvinfo : EIATTR_FRAME_SIZE
	.align		4
.L_9:
        /*003c*/ 	.byte	0x04, 0x11
        /*003e*/ 	.short	(.L_11 - .L_10)
	.align		4
.L_10:
        /*0040*/ 	.word	index@($__internal_0_$__cuda_sm3x_div_rn_noftz_f32_slowpath)
        /*0044*/ 	.word	0x00000000


	//----- nvinfo : EIATTR_FRAME_SIZE
	.align		4
.L_11:
        /*0048*/ 	.byte	0x04, 0x11
        /*004a*/ 	.short	(.L_13 - .L_12)
	.align		4
.L_12:
        /*004c*/ 	.word	index@(_Z20averagePoolingKernelPKfPfiii)
        /*0050*/ 	.word	0x00000000


	//----- nvinfo : EIATTR_MIN_STACK_SIZE
	.align		4
.L_13:
        /*0054*/ 	.byte	0x04, 0x12
        /*0056*/ 	.short	(.L_15 - .L_14)
	.align		4
.L_14:
        /*0058*/ 	.word	index@(_Z20averagePoolingKernelPKfPfiii)
        /*005c*/ 	.word	0x00000000


	//----- nvinfo : EIATTR_MIN_STACK_SIZE
	.align		4
.L_15:
        /*0060*/ 	.byte	0x04, 0x12
        /*0062*/ 	.short	(.L_17 - .L_16)
	.align		4
.L_16:
        /*0064*/ 	.word	index@(_Z16maxPoolingKernelPKfPfiii)
        /*0068*/ 	.word	0x00000000


	//----- nvinfo : EIATTR_MIN_STACK_SIZE
	.align		4
.L_17:
        /*006c*/ 	.byte	0x04, 0x12
        /*006e*/ 	.short	(.L_19 - .L_18)
	.align		4
.L_18:
        /*0070*/ 	.word	index@(_Z28convolutionWithPaddingKernelPfS_S_iiii)
        /*0074*/ 	.word	0x00000000
.L_19:


//--------------------- .nv.compat                --------------------------
	.section	.nv.compat,"",@"SHT_CUDA_COMPAT_INFO"
	.align	4
        /*0000*/ 	.byte	0x02, 0x09, 0x00, 0x00, 0x02, 0x02, 0x01, 0x00, 0x02, 0x05, 0x05, 0x00, 0x03, 0x07, 0x01, 0x01
        /*0010*/ 	.byte	0x02, 0x03, 0x00, 0x00, 0x02, 0x06, 0x01, 0x00, 0x04, 0x0b, 0x08, 0x00, 0x01, 0x00, 0x00, 0x00
        /*0020*/ 	.byte	0x00, 0x00, 0x00, 0x00


//--------------------- .nv.info._Z20averagePoolingKernelPKfPfiii --------------------------
	.section	.nv.info._Z20averagePoolingKernelPKfPfiii,"",@"SHT_CUDA_INFO"
	.sectionflags	@""
	.align	4


	//----- nvinfo : EIATTR_CUDA_API_VERSION
	.align		4
        /*0000*/ 	.byte	0x04, 0x37
        /*0002*/ 	.short	(.L_21 - .L_20)
.L_20:
        /*0004*/ 	.word	0x00000082


	//----- nvinfo : EIATTR_KPARAM_INFO
	.align		4
.L_21:
        /*0008*/ 	.byte	0x04, 0x17
        /*000a*/ 	.short	(.L_23 - .L_22)
.L_22:
        /*000c*/ 	.word	0x00000000
        /*0010*/ 	.short	0x0004
        /*0012*/ 	.short	0x0018
        /*0014*/ 	.byte	0x00, 0xf0, 0x11, 0x00


	//----- nvinfo : EIATTR_KPARAM_INFO
	.align		4
.L_23:
        /*0018*/ 	.byte	0x04, 0x17
        /*001a*/ 	.short	(.L_25 - .L_24)
.L_24:
        /*001c*/ 	.word	0x00000000
        /*0020*/ 	.short	0x0003
        /*0022*/ 	.short	0x0014
        /*0024*/ 	.byte	0x00, 0xf0, 0x11, 0x00


	//----- nvinfo : EIATTR_KPARAM_INFO
	.align		4
.L_25:
        /*0028*/ 	.byte	0x04, 0x17
        /*002a*/ 	.short	(.L_27 - .L_26)
.L_26:
        /*002c*/ 	.word	0x00000000
        /*0030*/ 	.short	0x0002
        /*0032*/ 	.short	0x0010
        /*0034*/ 	.byte	0x00, 0xf0, 0x11, 0x00


	//----- nvinfo : EIATTR_KPARAM_INFO
	.align		4
.L_27:
        /*0038*/ 	.byte	0x04, 0x17
        /*003a*/ 	.short	(.L_29 - .L_28)
.L_28:
        /*003c*/ 	.word	0x00000000
        /*0040*/ 	.short	0x0001
        /*0042*/ 	.short	0x0008
        /*0044*/ 	.byte	0x00, 0xf5, 0x21, 0x00


	//----- nvinfo : EIATTR_KPARAM_INFO
	.align		4
.L_29:
        /*0048*/ 	.byte	0x04, 0x17
        /*004a*/ 	.short	(.L_31 - .L_30)
.L_30:
        /*004c*/ 	.word	0x00000000
        /*0050*/ 	.short	0x0000
        /*0052*/ 	.short	0x0000
        /*0054*/ 	.byte	0x00, 0xf5, 0x21, 0x00


	//----- nvinfo : EIATTR_SPARSE_MMA_MASK
	.align		4
.L_31:
        /*0058*/ 	.byte	0x03, 0x50
        /*005a*/ 	.short	0x0000


	//----- nvinfo : EIATTR_MAXREG_COUNT
	.align		4
        /*005c*/ 	.byte	0x03, 0x1b
        /*005e*/ 	.short	0x00ff


	//----- nvinfo : EIATTR_MERCURY_ISA_VERSION
	.align		4
        /*0060*/ 	.byte	0x03, 0x5f
        /*0062*/ 	.short	0x0101


	//----- nvinfo : EIATTR_VRC_CTA_INIT_COUNT
	.align		4
        /*0064*/ 	.byte	0x02, 0x4a
	.zero		1
	.zero		1


	//----- nvinfo : EIATTR_EXIT_INSTR_OFFSETS
	.align		4
        /*0068*/ 	.byte	0x04, 0x1c
        /*006a*/ 	.short	(.L_33 - .L_32)


	//   ....[0]....
.L_32:
        /*006c*/ 	.word	0x000000c0


	//   ....[1]....
        /*0070*/ 	.word	0x00000b40


	//----- nvinfo : EIATTR_CRS_STACK_SIZE
	.align		4
.L_33:
        /*0074*/ 	.byte	0x04, 0x1e
        /*0076*/ 	.short	(.L_35 - .L_34)
.L_34:
        /*0078*/ 	.word	0x00000000


	//----- nvinfo : EIATTR_CBANK_PARAM_SIZE
	.align		4
.L_35:
        /*007c*/ 	.byte	0x03, 0x19
        /*007e*/ 	.short	0x001c


	//----- nvinfo : EIATTR_PARAM_CBANK
	.align		4
        /*0080*/ 	.byte	0x04, 0x0a
        /*0082*/ 	.short	(.L_37 - .L_36)
	.align		4
.L_36:
        /*0084*/ 	.word	index@(.nv.constant0._Z20averagePoolingKernelPKfPfiii)
        /*0088*/ 	.short	0x0380
        /*008a*/ 	.short	0x001c


	//----- nvinfo : EIATTR_SW_WAR
	.align		4
.L_37:
        /*008c*/ 	.byte	0x04, 0x36
        /*008e*/ 	.short	(.L_39 - .L_38)
.L_38:
        /*0090*/ 	.word	0x00000008
.L_39:


//--------------------- .nv.info._Z16maxPoolingKernelPKfPfiii --------------------------
	.section	.nv.info._Z16maxPoolingKernelPKfPfiii,"",@"SHT_CUDA_INFO"
	.sectionflags	@""
	.align	4


	//----- nvinfo : EIATTR_CUDA_API_VERSION
	.align		4
        /*0000*/ 	.byte	0x04, 0x37
        /*0002*/ 	.short	(.L_41 - .L_40)
.L_40:
        /*0004*/ 	.word	0x00000082


	//----- nvinfo : EIATTR_KPARAM_INFO
	.align		4
.L_41:
        /*0008*/ 	.byte	0x04, 0x17
        /*000a*/ 	.short	(.L_43 - .L_42)
.L_42:
        /*000c*/ 	.word	0x00000000
        /*0010*/ 	.short	0x0004
        /*0012*/ 	.short	0x0018
        /*0014*/ 	.byte	0x00, 0xf0, 0x11, 0x00


	//----- nvinfo : EIATTR_KPARAM_INFO
	.align		4
.L_43:
        /*0018*/ 	.byte	0x04, 0x17
        /*001a*/ 	.short	(.L_45 - .L_44)
.L_44:
        /*001c*/ 	.word	0x00000000
        /*0020*/ 	.short	0x0003
        /*0022*/ 	.short	0x0014
        /*0024*/ 	.byte	0x00, 0xf0, 0x11, 0x00


	//----- nvinfo : EIATTR_KPARAM_INFO
	.align		4
.L_45:
        /*0028*/ 	.byte	0x04, 0x17
        /*002a*/ 	.short	(.L_47 - .L_46)
.L_46:
        /*002c*/ 	.word	0x00000000
        /*0030*/ 	.short	0x0002
        /*0032*/ 	.short	0x0010
        /*0034*/ 	.byte	0x00, 0xf0, 0x11, 0x00


	//----- nvinfo : EIATTR_KPARAM_INFO
	.align		4
.L_47:
        /*0038*/ 	.byte	0x04, 0x17
        /*003a*/ 	.short	(.L_49 - .L_48)
.L_48:
        /*003c*/ 	.word	0x00000000
        /*0040*/ 	.short	0x0001
        /*0042*/ 	.short	0x0008
        /*0044*/ 	.byte	0x00, 0xf5, 0x21, 0x00


	//----- nvinfo : EIATTR_KPARAM_INFO
	.align		4
.L_49:
        /*0048*/ 	.byte	0x04, 0x17
        /*004a*/ 	.short	(.L_51 - .L_50)
.L_50:
        /*004c*/ 	.word	0x00000000
        /*0050*/ 	.short	0x0000
        /*0052*/ 	.short	0x0000
        /*0054*/ 	.byte	0x00, 0xf5, 0x21, 0x00


	//----- nvinfo : EIATTR_SPARSE_MMA_MASK
	.align		4
.L_51:
        /*0058*/ 	.byte	0x03, 0x50
        /*005a*/ 	.short	0x0000


	//----- nvinfo : EIATTR_MAXREG_COUNT
	.align		4
        /*005c*/ 	.byte	0x03, 0x1b
        /*005e*/ 	.short	0x00ff


	//----- nvinfo : EIATTR_MERCURY_ISA_VERSION
	.align		4
        /*0060*/ 	.byte	0x03, 0x5f
        /*0062*/ 	.short	0x0101


	//----- nvinfo : EIATTR_VRC_CTA_INIT_COUNT
	.align		4
        /*0064*/ 	.byte	0x02, 0x4a
	.zero		1
	.zero		1


	//----- nvinfo : EIATTR_EXIT_INSTR_OFFSETS
	.align		4
        /*0068*/ 	.byte	0x04, 0x1c
        /*006a*/ 	.short	(.L_53 - .L_52)


	//   ....[0]....
.L_52:
        /*006c*/ 	.word	0x000000c0


	//   ....[1]....
        /*0070*/ 	.word	0x00000a40


	//----- nvinfo : EIATTR_CRS_STACK_SIZE
	.align		4
.L_53:
        /*0074*/ 	.byte	0x04, 0x1e
        /*0076*/ 	.short	(.L_55 - .L_54)
.L_54:
        /*0078*/ 	.word	0x00000000


	//----- nvinfo : EIATTR_CBANK_PARAM_SIZE
	.align		4
.L_55:
        /*007c*/ 	.byte	0x03, 0x19
        /*007e*/ 	.short	0x001c


	//----- nvinfo : EIATTR_PARAM_CBANK
	.align		4
        /*0080*/ 	.byte	0x04, 0x0a
        /*0082*/ 	.short	(.L_57 - .L_56)
	.align		4
.L_56:
        /*0084*/ 	.word	index@(.nv.constant0._Z16maxPoolingKernelPKfPfiii)
        /*0088*/ 	.short	0x0380
        /*008a*/ 	.short	0x001c


	//----- nvinfo : EIATTR_SW_WAR
	.align		4
.L_57:
        /*008c*/ 	.byte	0x04, 0x36
        /*008e*/ 	.short	(.L_59 - .L_58)
.L_58:
        /*0090*/ 	.word	0x00000008
.L_59:


//--------------------- .nv.info._Z28convolutionWithPaddingKernelPfS_S_iiii --------------------------
	.section	.nv.info._Z28convolutionWithPaddingKernelPfS_S_iiii,"",@"SHT_CUDA_INFO"
	.sectionflags	@""
	.align	4


	//----- nvinfo : EIATTR_CUDA_API_VERSION
	.align		4
        /*0000*/ 	.byte	0x04, 0x37
        /*0002*/ 	.short	(.L_61 - .L_60)
.L_60:
        /*0004*/ 	.word	0x00000082


	//----- nvinfo : EIATTR_KPARAM_INFO
	.align		4
.L_61:
        /*0008*/ 	.byte	0x04, 0x17
        /*000a*/ 	.short	(.L_63 - .L_62)
.L_62:
        /*000c*/ 	.word	0x00000000
        /*0010*/ 	.short	0x0006
        /*0012*/ 	.short	0x0024
        /*0014*/ 	.byte	0x00, 0xf0, 0x11, 0x00


	//----- nvinfo : EIATTR_KPARAM_INFO
	.align		4
.L_63:
        /*0018*/ 	.byte	0x04, 0x17
        /*001a*/ 	.short	(.L_65 - .L_64)
.L_64:
        /*001c*/ 	.word	0x00000000
        /*0020*/ 	.short	0x0005
        /*0022*/ 	.short	0x0020
        /*0024*/ 	.byte	0x00, 0xf0, 0x11, 0x00


	//----- nvinfo : EIATTR_KPARAM_INFO
	.align		4
.L_65:
        /*0028*/ 	.byte	0x04, 0x17
        /*002a*/ 	.short	(.L_67 - .L_66)
.L_66:
        /*002c*/ 	.word	0x00000000
        /*0030*/ 	.short	0x0004
        /*0032*/ 	.short	0x001c
        /*0034*/ 	.byte	0x00, 0xf0, 0x11, 0x00


	//----- nvinfo : EIATTR_KPARAM_INFO
	.align		4
.L_67:
        /*0038*/ 	.byte	0x04, 0x17
        /*003a*/ 	.short	(.L_69 - .L_68)
.L_68:
        /*003c*/ 	.word	0x00000000
        /*0040*/ 	.short	0x0003
        /*0042*/ 	.short	0x0018
        /*0044*/ 	.byte	0x00, 0xf0, 0x11, 0x00


	//----- nvinfo : EIATTR_KPARAM_INFO
	.align		4
.L_69:
        /*0048*/ 	.byte	0x04, 0x17
        /*004a*/ 	.short	(.L_71 - .L_70)
.L_70:
        /*004c*/ 	.word	0x00000000
        /*0050*/ 	.short	0x0002
        /*0052*/ 	.short	0x0010
        /*0054*/ 	.byte	0x00, 0xf5, 0x21, 0x00


	//----- nvinfo : EIATTR_KPARAM_INFO
	.align		4
.L_71:
        /*0058*/ 	.byte	0x04, 0x17
        /*005a*/ 	.short	(.L_73 - .L_72)
.L_72:
        /*005c*/ 	.word	0x00000000
        /*0060*/ 	.short	0x0001
        /*0062*/ 	.short	0x0008
        /*0064*/ 	.byte	0x00, 0xf5, 0x21, 0x00


	//----- nvinfo : EIATTR_KPARAM_INFO
	.align		4
.L_73:
        /*0068*/ 	.byte	0x04, 0x17
        /*006a*/ 	.short	(.L_75 - .L_74)
.L_74:
        /*006c*/ 	.word	0x00000000
        /*0070*/ 	.short	0x0000
        /*0072*/ 	.short	0x0000
        /*0074*/ 	.byte	0x00, 0xf5, 0x21, 0x00


	//----- nvinfo : EIATTR_SPARSE_MMA_MASK
	.align		4
.L_75:
        /*0078*/ 	.byte	0x03, 0x50
        /*007a*/ 	.short	0x0000


	//----- nvinfo : EIATTR_MAXREG_COUNT
	.align		4
        /*007c*/ 	.byte	0x03, 0x1b
        /*007e*/ 	.short	0x00ff


	//----- nvinfo : EIATTR_MERCURY_ISA_VERSION
	.align		4
        /*0080*/ 	.byte	0x03, 0x5f
        /*0082*/ 	.short	0x0101


	//----- nvinfo : EIATTR_VRC_CTA_INIT_COUNT
	.align		4
        /*0084*/ 	.byte	0x02, 0x4a
	.zero		1
	.zero		1


	//----- nvinfo : EIATTR_EXIT_INSTR_OFFSETS
	.align		4
        /*0088*/ 	.byte	0x04, 0x1c
        /*008a*/ 	.short	(.L_77 - .L_76)


	//   ....[0]....
.L_76:
        /*008c*/ 	.word	0x000000e0


	//   ....[1]....
        /*0090*/ 	.word	0x00000130


	//   ....[2]....
        /*0094*/ 	.word	0x00000da0


	//----- nvinfo : EIATTR_CRS_STACK_SIZE
	.align		4
.L_77:
        /*0098*/ 	.byte	0x04, 0x1e
        /*009a*/ 	.short	(.L_79 - .L_78)
.L_78:
        /*009c*/ 	.word	0x00000000


	//----- nvinfo : EIATTR_CBANK_PARAM_SIZE
	.align		4
.L_79:
        /*00a0*/ 	.byte	0x03, 0x19
        /*00a2*/ 	.short	0x0028


	//----- nvinfo : EIATTR_PARAM_CBANK
	.align		4
        /*00a4*/ 	.byte	0x04, 0x0a
        /*00a6*/ 	.short	(.L_81 - .L_80)
	.align		4
.L_80:
        /*00a8*/ 	.word	index@(.nv.constant0._Z28convolutionWithPaddingKernelPfS_S_iiii)
        /*00ac*/ 	.short	0x0380
        /*00ae*/ 	.short	0x0028


	//----- nvinfo : EIATTR_SW_WAR
	.align		4
.L_81:
        /*00b0*/ 	.byte	0x04, 0x36
        /*00b2*/ 	.short	(.L_83 - .L_82)
.L_82:
        /*00b4*/ 	.word	0x00000008
.L_83:


//--------------------- .nv.callgraph             --------------------------
	.section	.nv.callgraph,"",@"SHT_CUDA_CALLGRAPH"
	.align	4
	.sectionentsize	8
	.align		4
        /*0000*/ 	.word	0x00000000
	.align		4
        /*0004*/ 	.word	0xffffffff
	.align		4
        /*0008*/ 	.word	0x00000000
	.align		4
        /*000c*/ 	.word	0xfffffffe
	.align		4
        /*0010*/ 	.word	0x00000000
	.align		4
        /*0014*/ 	.word	0xfffffffd
	.align		4
        /*0018*/ 	.word	0x00000000
	.align		4
        /*001c*/ 	.word	0xfffffffc


//--------------------- .text._Z20averagePoolingKernelPKfPfiii --------------------------
	.section	.text._Z20averagePoolingKernelPKfPfiii,"ax",@progbits
	.align	128
        .global         _Z20averagePoolingKernelPKfPfiii
        .type           _Z20averagePoolingKernelPKfPfiii,@function
        .size           _Z20averagePoolingKernelPKfPfiii,(.L_x_40 - _Z20averagePoolingKernelPKfPfiii)
        .other          _Z20averagePoolingKernelPKfPfiii,@"STO_CUDA_ENTRY STV_DEFAULT"
_Z20averagePoolingKernelPKfPfiii:
.text._Z20averagePoolingKernelPKfPfiii:
[----:B------:R-:W-:Y:S01]  /*0000*/  LDC R1, c[0x0][0x37c] ;  /* 0x0000df00ff017b82 */ /* 0x000fe20000000800 */
[----:B------:R-:W0:Y:S07]  /*0010*/  S2R R3, SR_TID.Y ;  /* 0x0000000000037919 */ /* 0x000e2e0000002200 */
[----:B------:R-:W0:Y:S01]  /*0020*/  LDC R2, c[0x0][0x364] ;  /* 0x0000d900ff027b82 */ /* 0x000e220000000800 */
[----:B------:R-:W1:Y:S01]  /*0030*/  LDCU UR6, c[0x0][0x398] ;  /* 0x00007300ff0677ac */ /* 0x000e620008000800 */
[----:B------:R-:W2:Y:S06]  /*0040*/  S2R R0, SR_TID.X ;  /* 0x0000000000007919 */ /* 0x000eac0000002100 */
[----:B------:R-:W0:Y:S08]  /*0050*/  S2UR UR4, SR_CTAID.Y ;  /* 0x00000000000479c3 */ /* 0x000e300000002600 */
[----:B------:R-:W2:Y:S08]  /*0060*/  S2UR UR5, SR_CTAID.X ;  /* 0x00000000000579c3 */ /* 0x000eb00000002500 */
[----:B------:R-:W2:Y:S01]  /*0070*/  LDC R5, c[0x0][0x360] ;  /* 0x0000d800ff057b82 */ /* 0x000ea20000000800 */
[----:B0-----:R-:W-:-:S02]  /*0080*/  IMAD R2, R2, UR4, R3 ;  /* 0x0000000402027c24 */ /* 0x001fc4000f8e0203 */
[----:B--2---:R-:W-:-:S05]  /*0090*/  IMAD R5, R5, UR5, R0 ;  /* 0x0000000505057c24 */ /* 0x004fca000f8e0200 */
[----:B------:R-:W-:-:S04]  /*00a0*/  VIMNMX R0, PT, PT, R2, R5, !PT ;  /* 0x0000000502007248 */ /* 0x000fc80007fe0100 */
[----:B-1----:R-:W-:-:S13]  /*00b0*/  ISETP.GE.AND P0, PT, R0, UR6, PT ;  /* 0x0000000600007c0c */ /* 0x002fda000bf06270 */
[----:B------:R-:W-:Y:S05]  /*00c0*/  @P0 EXIT ;  /* 0x000000000000094d */ /* 0x000fea0003800000 */
[----:B------:R-:W0:Y:S01]  /*00d0*/  LDCU UR6, c[0x0][0x394] ;  /* 0x00007280ff0677ac */ /* 0x000e220008000800 */
[----:B------:R-:W-:Y:S01]  /*00e0*/  IMAD.MOV.U32 R3, RZ, RZ, RZ ;  /* 0x000000ffff037224 */ /* 0x000fe200078e00ff */
[----:B------:R-:W1:Y:S01]  /*00f0*/  LDCU.64 UR10, c[0x0][0x358] ;  /* 0x00006b00ff0a77ac */ /* 0x000e620008000a00 */
[----:B0-----:R-:W-:-:S09]  /*0100*/  UISETP.GE.AND UP0, UPT, UR6, 0x1, UPT ;  /* 0x000000010600788c */ /* 0x001fd2000bf06270 */
[----:B-1----:R-:W-:Y:S05]  /*0110*/  BRA.U !UP0, `(.L_x_0) ;  /* 0x0000000908347547 */ /* 0x002fea000b800000 */
[----:B------:R-:W-:Y:S01]  /*0120*/  ULOP3.LUT UR7, UR6, 0x7, URZ, 0xc0, !UPT ;  /* 0x0000000706077892 */ /* 0x000fe2000f8ec0ff */
[----:B------:R-:W-:Y:S01]  /*0130*/  IMAD.MOV.U32 R3, RZ, RZ, RZ ;  /* 0x000000ffff037224 */ /* 0x000fe200078e00ff */
[----:B------:R-:W-:Y:S02]  /*0140*/  ULOP3.LUT UR8, UR6, 0x3, URZ, 0xc0, !UPT ;  /* 0x0000000306087892 */ /* 0x000fe4000f8ec0ff */
[----:B------:R-:W-:Y:S02]  /*0150*/  UIADD3 UR4, UPT, UPT, UR7, -0x1, URZ ;  /* 0xffffffff07047890 */ /* 0x000fe4000fffe0ff */
[----:B------:R-:W-:Y:S02]  /*0160*/  ULOP3.LUT UR6, UR6, 0x7ffffff8, URZ, 0xc0, !UPT ;  /* 0x7ffffff806067892 */ /* 0x000fe4000f8ec0ff */
[----:B------:R-:W-:-:S03]  /*0170*/  UISETP.GE.U32.AND UP1, UPT, UR4, 0x3, UPT ;  /* 0x000000030400788c */ /* 0x000fc6000bf26070 */
[----:B------:R-:W-:-:S08]  /*0180*/  UMOV UR4, URZ ;  /* 0x000000ff00047c82 */ /* 0x000fd00008000000 */
.L_x_7:
[----:B------:R-:W0:Y:S01]  /*0190*/  LDCU UR5, c[0x0][0x394] ;  /* 0x00007280ff0577ac */ /* 0x000e220008000800 */
[----:B------:R-:W-:Y:S01]  /*01a0*/  VIADD R0, R2, UR4 ;  /* 0x0000000402007c36 */ /* 0x000fe20008000000 */
[----:B------:R-:W-:Y:S02]  /*01b0*/  UIADD3 UR4, UPT, UPT, UR4, 0x1, URZ ;  /* 0x0000000104047890 */ /* 0x000fe4000fffe0ff */
[----:B0-----:R-:W-:Y:S02]  /*01c0*/  UISETP.GE.U32.AND UP2, UPT, UR5, 0x8, UPT ;  /* 0x000000080500788c */ /* 0x001fe4000bf46070 */
[----:B------:R-:W-:-:S03]  /*01d0*/  UISETP.NE.AND UP0, UPT, UR4, UR5, UPT ;  /* 0x000000050400728c */ /* 0x000fc6000bf05270 */
[----:B------:R-:W-:-:S04]  /*01e0*/  UMOV UR5, URZ ;  /* 0x000000ff00057c82 */ /* 0x000fc80008000000 */
[----:B------:R-:W-:Y:S05]  /*01f0*/  BRA.U !UP2, `(.L_x_1) ;  /* 0x000000010ae47547 */ /* 0x000fea000b800000 */
[----:B------:R-:W0:Y:S01]  /*0200*/  LDC.64 R6, c[0x0][0x380] ;  /* 0x0000e000ff067b82 */ /* 0x000e220000000a00 */
[----:B------:R-:W1:Y:S01]  /*0210*/  LDCU UR9, c[0x0][0x390] ;  /* 0x00007200ff0977ac */ /* 0x000e620008000800 */
[----:B------:R-:W-:-:S05]  /*0220*/  UMOV UR5, URZ ;  /* 0x000000ff00057c82 */ /* 0x000fca0008000000 */
.L_x_2:
[----:B------:R-:W-:-:S04]  /*0230*/  VIADD R17, R5, UR5 ;  /* 0x0000000505117c36 */ /* 0x000fc80008000000 */
[----:B-1----:R-:W-:Y:S01]  /*0240*/  IMAD R9, R0, UR9, R17 ;  /* 0x0000000900097c24 */ /* 0x002fe2000f8e0211 */
[----:B------:R-:W-:-:S03]  /*0250*/  ISETP.GE.AND P1, PT, R17, UR9, PT ;  /* 0x0000000911007c0c */ /* 0x000fc6000bf26270 */
[----:B0-----:R-:W-:Y:S01]  /*0260*/  IMAD.WIDE R8, R9, 0x4, R6 ;  /* 0x0000000409087825 */ /* 0x001fe200078e0206 */
[----:B------:R-:W-:-:S04]  /*0270*/  ISETP.GT.AND P1, PT, R17, -0x1, !P1 ;  /* 0xffffffff1100780c */ /* 0x000fc80004f24270 */
[----:B------:R-:W-:-:S13]  /*0280*/  ISETP.GE.OR P1, PT, R0, UR9, !P1 ;  /* 0x0000000900007c0c */ /* 0x000fda000cf26670 */
[----:B------:R-:W2:Y:S01]  /*0290*/  @!P1 LDG.E R4, desc[UR10][R8.64] ;  /* 0x0000000a08049981 */ /* 0x000ea2000c1e1900 */
[C---:B------:R-:W-:Y:S02]  /*02a0*/  VIADD R11, R17.reuse, 0x1 ;  /* 0x00000001110b7836 */ /* 0x040fe40000000000 */
[C---:B------:R-:W-:Y:S02]  /*02b0*/  VIADD R13, R17.reuse, 0x2 ;  /* 0x00000002110d7836 */ /* 0x040fe40000000000 */
[----:B------:R-:W-:Y:S01]  /*02c0*/  VIADD R15, R17, 0x3 ;  /* 0x00000003110f7836 */ /* 0x000fe20000000000 */
[----:B------:R-:W-:Y:S02]  /*02d0*/  ISETP.GE.AND P0, PT, R11, RZ, PT ;  /* 0x000000ff0b00720c */ /* 0x000fe40003f06270 */
[----:B------:R-:W-:Y:S02]  /*02e0*/  VIMNMX R11, PT, PT, R0, R11, !PT ;  /* 0x0000000b000b7248 */ /* 0x000fe40007fe0100 */
[----:B------:R-:W-:-:S02]  /*02f0*/  ISETP.GE.AND P4, PT, R13, RZ, PT ;  /* 0x000000ff0d00720c */ /* 0x000fc40003f86270 */
[C---:B------:R-:W-:Y:S02]  /*0300*/  VIMNMX R13, PT, PT, R0.reuse, R13, !PT ;  /* 0x0000000d000d7248 */ /* 0x040fe40007fe0100 */
[----:B------:R-:W-:Y:S01]  /*0310*/  ISETP.GE.OR P0, PT, R11, UR9, !P0 ;  /* 0x000000090b007c0c */ /* 0x000fe2000c706670 */
[----:B------:R-:W-:Y:S01]  /*0320*/  VIADD R11, R17, 0x4 ;  /* 0x00000004110b7836 */ /* 0x000fe20000000000 */
[----:B------:R-:W-:Y:S02]  /*0330*/  ISETP.GE.AND P3, PT, R15, RZ, PT ;  /* 0x000000ff0f00720c */ /* 0x000fe40003f66270 */
[----:B------:R-:W-:Y:S01]  /*0340*/  ISETP.GE.OR P4, PT, R13, UR9, !P4 ;  /* 0x000000090d007c0c */ /* 0x000fe2000e786670 */
[----:B------:R-:W-:Y:S01]  /*0350*/  VIADD R13, R17, 0x5 ;  /* 0x00000005110d7836 */ /* 0x000fe20000000000 */
[----:B------:R-:W-:Y:S02]  /*0360*/  VIMNMX R15, PT, PT, R0, R15, !PT ;  /* 0x0000000f000f7248 */ /* 0x000fe40007fe0100 */
[----:B------:R-:W-:-:S02]  /*0370*/  ISETP.GE.AND P2, PT, R11, RZ, PT ;  /* 0x000000ff0b00720c */ /* 0x000fc40003f46270 */
[C---:B------:R-:W-:Y:S02]  /*0380*/  VIMNMX R11, PT, PT, R0.reuse, R11, !PT ;  /* 0x0000000b000b7248 */ /* 0x040fe40007fe0100 */
[----:B------:R-:W-:Y:S01]  /*0390*/  ISETP.GE.OR P3, PT, R15, UR9, !P3 ;  /* 0x000000090f007c0c */ /* 0x000fe2000df66670 */
[----:B------:R-:W-:Y:S01]  /*03a0*/  VIADD R15, R17, 0x6 ;  /* 0x00000006110f7836 */ /* 0x000fe20000000000 */
[----:B------:R-:W-:Y:S01]  /*03b0*/  ISETP.GE.AND P5, PT, R13, RZ, PT ;  /* 0x000000ff0d00720c */ /* 0x000fe20003fa6270 */
[----:B------:R-:W3:Y:S01]  /*03c0*/  @!P0 LDG.E R10, desc[UR10][R8.64+0x4] ;  /* 0x0000040a080a8981 */ /* 0x000ee2000c1e1900 */
[----:B------:R-:W-:Y:S02]  /*03d0*/  ISETP.GE.OR P2, PT, R11, UR9, !P2 ;  /* 0x000000090b007c0c */ /* 0x000fe4000d746670 */
[C---:B------:R-:W-:Y:S01]  /*03e0*/  VIMNMX R13, PT, PT, R0.reuse, R13, !PT ;  /* 0x0000000d000d7248 */ /* 0x040fe20007fe0100 */
[----:B------:R-:W-:Y:S01]  /*03f0*/  VIADD R11, R17, 0x7 ;  /* 0x00000007110b7836 */ /* 0x000fe20000000000 */
[----:B------:R-:W-:Y:S01]  /*0400*/  ISETP.GE.AND P6, PT, R15, RZ, PT ;  /* 0x000000ff0f00720c */ /* 0x000fe20003fc6270 */
[----:B------:R-:W4:Y:S01]  /*0410*/  @!P4 LDG.E R12, desc[UR10][R8.64+0x8] ;  /* 0x0000080a080cc981 */ /* 0x000f22000c1e1900 */
[----:B------:R-:W-:-:S02]  /*0420*/  VIMNMX R15, PT, PT, R0, R15, !PT ;  /* 0x0000000f000f7248 */ /* 0x000fc40007fe0100 */
[----:B------:R-:W-:Y:S02]  /*0430*/  ISETP.GE.OR P5, PT, R13, UR9, !P5 ;  /* 0x000000090d007c0c */ /* 0x000fe4000efa6670 */
[----:B------:R-:W-:-:S03]  /*0440*/  ISETP.GE.OR P6, PT, R15, UR9, !P6 ;  /* 0x000000090f007c0c */ /* 0x000fc6000f7c6670 */
[----:B------:R-:W5:Y:S08]  /*0450*/  @!P2 LDG.E R14, desc[UR10][R8.64+0x10] ;  /* 0x0000100a080ea981 */ /* 0x000f70000c1e1900 */
[----:B------:R-:W5:Y:S04]  /*0460*/  @!P5 LDG.E R16, desc[UR10][R8.64+0x14] ;  /* 0x0000140a0810d981 */ /* 0x000f68000c1e1900 */
[----:B------:R-:W5:Y:S01]  /*0470*/  @!P6 LDG.E R18, desc[UR10][R8.64+0x18] ;  /* 0x0000180a0812e981 */ /* 0x000f62000c1e1900 */
[----:B--2---:R-:W-:Y:S01]  /*0480*/  @!P1 FADD R3, R3, R4 ;  /* 0x0000000403039221 */ /* 0x004fe20000000000 */
[----:B------:R-:W-:-:S02]  /*0490*/  ISETP.GE.AND P1, PT, R11, RZ, PT ;  /* 0x000000ff0b00720c */ /* 0x000fc40003f26270 */
[----:B------:R-:W2:Y:S01]  /*04a0*/  @!P3 LDG.E R4, desc[UR10][R8.64+0xc] ;  /* 0x00000c0a0804b981 */ /* 0x000ea2000c1e1900 */
[----:B------:R-:W-:-:S04]  /*04b0*/  VIMNMX R11, PT, PT, R0, R11, !PT ;  /* 0x0000000b000b7248 */ /* 0x000fc80007fe0100 */
[----:B------:R-:W-:-:S13]  /*04c0*/  ISETP.GE.OR P1, PT, R11, UR9, !P1 ;  /* 0x000000090b007c0c */ /* 0x000fda000cf26670 */
[----:B------:R-:W5:Y:S01]  /*04d0*/  @!P1 LDG.E R20, desc[UR10][R8.64+0x1c] ;  /* 0x00001c0a08149981 */ /* 0x000f62000c1e1900 */
[----:B---3--:R-:W-:Y:S01]  /*04e0*/  @!P0 FADD R3, R3, R10 ;  /* 0x0000000a03038221 */ /* 0x008fe20000000000 */
[----:B------:R-:W-:-:S03]  /*04f0*/  UIADD3 UR5, UPT, UPT, UR5, 0x8, URZ ;  /* 0x0000000805057890 */ /* 0x000fc6000fffe0ff */
[----:B----4-:R-:W-:Y:S01]  /*0500*/  @!P4 FADD R3, R3, R12 ;  /* 0x0000000c0303c221 */ /* 0x010fe20000000000 */
[----:B------:R-:W-:-:S03]  /*0510*/  UISETP.NE.AND UP2, UPT, UR5, UR6, UPT ;  /* 0x000000060500728c */ /* 0x000fc6000bf45270 */
[----:B--2---:R-:W-:-:S04]  /*0520*/  @!P3 FADD R3, R3, R4 ;  /* 0x000000040303b221 */ /* 0x004fc80000000000 */
[----:B-----5:R-:W-:-:S04]  /*0530*/  @!P2 FADD R3, R3, R14 ;  /* 0x0000000e0303a221 */ /* 0x020fc80000000000 */
[----:B------:R-:W-:-:S04]  /*0540*/  @!P5 FADD R3, R3, R16 ;  /* 0x000000100303d221 */ /* 0x000fc80000000000 */
[----:B------:R-:W-:-:S04]  /*0550*/  @!P6 FADD R3, R3, R18 ;  /* 0x000000120303e221 */ /* 0x000fc80000000000 */
[----:B------:R-:W-:Y:S01]  /*0560*/  @!P1 FADD R3, R3, R20 ;  /* 0x0000001403039221 */ /* 0x000fe20000000000 */
[----:B------:R-:W-:Y:S06]  /*0570*/  BRA.U UP2, `(.L_x_2) ;  /* 0xfffffffd022c7547 */ /* 0x000fec000b83ffff */
[----:B------:R-:W-:-:S05]  /*0580*/  UMOV UR5, UR6 ;  /* 0x0000000600057c82 */ /* 0x000fca0008000000 */
.L_x_1:
[----:B------:R-:W-:-:S09]  /*0590*/  UISETP.NE.AND UP2, UPT, UR7, URZ, UPT ;  /* 0x000000ff0700728c */ /* 0x000fd2000bf45270 */
[----:B------:R-:W-:Y:S05]  /*05a0*/  BRA.U !UP2, `(.L_x_3) ;  /* 0x000000050a0c7547 */ /* 0x000fea000b800000 */
[----:B------:R-:W-:Y:S01]  /*05b0*/  UISETP.NE.AND UP2, UPT, UR8, URZ, UPT ;  /* 0x000000ff0800728c */ /* 0x000fe2000bf45270 */
[----:B------:R-:W-:Y:S10]  /*05c0*/  BRA.U !UP1, `(.L_x_4) ;  /* 0x0000000109747547 */ /* 0x000ff4000b800000 */
[----:B------:R-:W0:Y:S01]  /*05d0*/  LDCU UR9, c[0x0][0x390] ;  /* 0x00007200ff0977ac */ /* 0x000e220008000800 */
[----:B------:R-:W1:Y:S01]  /*05e0*/  LDC.64 R6, c[0x0][0x380] ;  /* 0x0000e000ff067b82 */ /* 0x000e620000000a00 */
[----:B------:R-:W-:-:S04]  /*05f0*/  VIADD R13, R5, UR5 ;  /* 0x00000005050d7c36 */ /* 0x000fc80008000000 */
[C---:B------:R-:W-:Y:S02]  /*0600*/  VIADD R9, R13.reuse, 0x1 ;  /* 0x000000010d097836 */ /* 0x040fe40000000000 */
[----:B------:R-:W-:-:S03]  /*0610*/  VIADD R11, R13, 0x2 ;  /* 0x000000020d0b7836 */ /* 0x000fc60000000000 */
[----:B------:R-:W-:Y:S02]  /*0620*/  ISETP.GE.AND P1, PT, R9, RZ, PT ;  /* 0x000000ff0900720c */ /* 0x000fe40003f26270 */
[C---:B------:R-:W-:Y:S02]  /*0630*/  VIMNMX R4, PT, PT, R0.reuse, R9, !PT ;  /* 0x0000000900047248 */ /* 0x040fe40007fe0100 */
[----:B------:R-:W-:Y:S02]  /*0640*/  ISETP.GE.AND P2, PT, R11, RZ, PT ;  /* 0x000000ff0b00720c */ /* 0x000fe40003f46270 */
[C---:B------:R-:W-:Y:S01]  /*0650*/  VIMNMX R11, PT, PT, R0.reuse, R11, !PT ;  /* 0x0000000b000b7248 */ /* 0x040fe20007fe0100 */
[----:B0-----:R-:W-:Y:S01]  /*0660*/  IMAD R9, R0, UR9, R13 ;  /* 0x0000000900097c24 */ /* 0x001fe2000f8e020d */
[----:B------:R-:W-:Y:S02]  /*0670*/  ISETP.GE.AND P0, PT, R13, UR9, PT ;  /* 0x000000090d007c0c */ /* 0x000fe4000bf06270 */
[----:B------:R-:W-:-:S02]  /*0680*/  ISETP.GE.OR P1, PT, R4, UR9, !P1 ;  /* 0x0000000904007c0c */ /* 0x000fc4000cf26670 */
[C---:B------:R-:W-:Y:S01]  /*0690*/  ISETP.GT.AND P0, PT, R13.reuse, -0x1, !P0 ;  /* 0xffffffff0d00780c */ /* 0x040fe20004704270 */
[----:B------:R-:W-:Y:S01]  /*06a0*/  VIADD R13, R13, 0x3 ;  /* 0x000000030d0d7836 */ /* 0x000fe20000000000 */
[----:B------:R-:W-:Y:S01]  /*06b0*/  ISETP.GE.OR P2, PT, R11, UR9, !P2 ;  /* 0x000000090b007c0c */ /* 0x000fe2000d746670 */
[----:B-1----:R-:W-:Y:S01]  /*06c0*/  IMAD.WIDE R6, R9, 0x4, R6 ;  /* 0x0000000409067825 */ /* 0x002fe200078e0206 */
[C---:B------:R-:W-:Y:S02]  /*06d0*/  ISETP.GE.OR P0, PT, R0.reuse, UR9, !P0 ;  /* 0x0000000900007c0c */ /* 0x040fe4000c706670 */
[----:B------:R-:W-:Y:S02]  /*06e0*/  ISETP.GE.AND P3, PT, R13, RZ, PT ;  /* 0x000000ff0d00720c */ /* 0x000fe40003f66270 */
[----:B------:R-:W-:-:S03]  /*06f0*/  VIMNMX R13, PT, PT, R0, R13, !PT ;  /* 0x0000000d000d7248 */ /* 0x000fc60007fe0100 */
[----:B------:R-:W2:Y:S01]  /*0700*/  @!P1 LDG.E R8, desc[UR10][R6.64+0x4] ;  /* 0x0000040a06089981 */ /* 0x000ea2000c1e1900 */
[----:B------:R-:W-:-:S03]  /*0710*/  ISETP.GE.OR P3, PT, R13, UR9, !P3 ;  /* 0x000000090d007c0c */ /* 0x000fc6000df66670 */
[----:B------:R-:W3:Y:S04]  /*0720*/  @!P2 LDG.E R10, desc[UR10][R6.64+0x8] ;  /* 0x0000080a060aa981 */ /* 0x000ee8000c1e1900 */
[----:B------:R-:W4:Y:S06]  /*0730*/  @!P0 LDG.E R4, desc[UR10][R6.64] ;  /* 0x0000000a06048981 */ /* 0x000f2c000c1e1900 */
[----:B------:R-:W5:Y:S01]  /*0740*/  @!P3 LDG.E R12, desc[UR10][R6.64+0xc] ;  /* 0x00000c0a060cb981 */ /* 0x000f62000c1e1900 */
[----:B------:R-:W-:Y:S01]  /*0750*/  UIADD3 UR5, UPT, UPT, UR5, 0x4, URZ ;  /* 0x0000000405057890 */ /* 0x000fe2000fffe0ff */
[----:B----4-:R-:W-:-:S04]  /*0760*/  @!P0 FADD R3, R3, R4 ;  /* 0x0000000403038221 */ /* 0x010fc80000000000 */
[----:B--2---:R-:W-:-:S04]  /*0770*/  @!P1 FADD R3, R3, R8 ;  /* 0x0000000803039221 */ /* 0x004fc80000000000 */
[----:B---3--:R-:W-:-:S04]  /*0780*/  @!P2 FADD R3, R3, R10 ;  /* 0x0000000a0303a221 */ /* 0x008fc80000000000 */
[----:B-----5:R-:W-:-:S07]  /*0790*/  @!P3 FADD R3, R3, R12 ;  /* 0x0000000c0303b221 */ /* 0x020fce0000000000 */
.L_x_4:
[----:B------:R-:W-:Y:S05]  /*07a0*/  BRA.U !UP2, `(.L_x_3) ;  /* 0x000000010a8c7547 */ /* 0x000fea000b800000 */
[----:B------:R-:W0:Y:S01]  /*07b0*/  LDCU UR9, c[0x0][0x394] ;  /* 0x00007280ff0977ac */ /* 0x000e220008000800 */
[----:B------:R-:W-:Y:S02]  /*07c0*/  UISETP.NE.AND UP2, UPT, UR8, 0x1, UPT ;  /* 0x000000010800788c */ /* 0x000fe4000bf45270 */
[----:B0-----:R-:W-:-:S07]  /*07d0*/  ULOP3.LUT UP3, URZ, UR9, 0x1, URZ, 0xc0, !UPT ;  /* 0x0000000109ff7892 */ /* 0x001fce000f86c0ff */
[----:B------:R-:W-:Y:S05]  /*07e0*/  BRA.U !UP2, `(.L_x_5) ;  /* 0x000000010a447547 */ /* 0x000fea000b800000 */
[----:B------:R-:W0:Y:S01]  /*07f0*/  LDCU UR9, c[0x0][0x390] ;  /* 0x00007200ff0977ac */ /* 0x000e220008000800 */
[----:B------:R-:W1:Y:S01]  /*0800*/  LDC.64 R6, c[0x0][0x380] ;  /* 0x0000e000ff067b82 */ /* 0x000e620000000a00 */
[----:B------:R-:W-:-:S04]  /*0810*/  VIADD R11, R5, UR5 ;  /* 0x00000005050b7c36 */ /* 0x000fc80008000000 */
[----:B------:R-:W-:-:S05]  /*0820*/  VIADD R9, R11, 0x1 ;  /* 0x000000010b097836 */ /* 0x000fca0000000000 */
[----:B------:R-:W-:Y:S02]  /*0830*/  ISETP.GE.AND P1, PT, R9, RZ, PT ;  /* 0x000000ff0900720c */ /* 0x000fe40003f26270 */
[C---:B------:R-:W-:Y:S02]  /*0840*/  VIMNMX R9, PT, PT, R0.reuse, R9, !PT ;  /* 0x0000000900097248 */ /* 0x040fe40007fe0100 */
[----:B0-----:R-:W-:Y:S02]  /*0850*/  ISETP.GE.AND P0, PT, R11, UR9, PT ;  /* 0x000000090b007c0c */ /* 0x001fe4000bf06270 */
[----:B------:R-:W-:Y:S01]  /*0860*/  ISETP.GE.OR P1, PT, R9, UR9, !P1 ;  /* 0x0000000909007c0c */ /* 0x000fe2000cf26670 */
[----:B------:R-:W-:Y:S01]  /*0870*/  IMAD R9, R0, UR9, R11 ;  /* 0x0000000900097c24 */ /* 0x000fe2000f8e020b */
[----:B------:R-:W-:-:S03]  /*0880*/  ISETP.GT.AND P0, PT, R11, -0x1, !P0 ;  /* 0xffffffff0b00780c */ /* 0x000fc60004704270 */
[----:B-1----:R-:W-:Y:S01]  /*0890*/  IMAD.WIDE R6, R9, 0x4, R6 ;  /* 0x0000000409067825 */ /* 0x002fe200078e0206 */
[----:B------:R-:W-:-:S07]  /*08a0*/  ISETP.GE.OR P0, PT, R0, UR9, !P0 ;  /* 0x0000000900007c0c */ /* 0x000fce000c706670 */
[----:B------:R-:W2:Y:S06]  /*08b0*/  @!P1 LDG.E R8, desc[UR10][R6.64+0x4] ;  /* 0x0000040a06089981 */ /* 0x000eac000c1e1900 */
[----:B------:R-:W3:Y:S01]  /*08c0*/  @!P0 LDG.E R4, desc[UR10][R6.64] ;  /* 0x0000000a06048981 */ /* 0x000ee2000c1e1900 */
[----:B------:R-:W-:Y:S01]  /*08d0*/  UIADD3 UR5, UPT, UPT, UR5, 0x2, URZ ;  /* 0x0000000205057890 */ /* 0x000fe2000fffe0ff */
[----:B---3--:R-:W-:-:S04]  /*08e0*/  @!P0 FADD R3, R3, R4 ;  /* 0x0000000403038221 */ /* 0x008fc80000000000 */
[----:B--2---:R-:W-:-:S07]  /*08f0*/  @!P1 FADD R3, R3, R8 ;  /* 0x0000000803039221 */ /* 0x004fce0000000000 */
.L_x_5:
[----:B------:R-:W-:Y:S05]  /*0900*/  BRA.U !UP3, `(.L_x_3) ;  /* 0x000000010b347547 */ /* 0x000fea000b800000 */
[----:B------:R-:W0:Y:S01]  /*0910*/  LDCU UR9, c[0x0][0x390] ;  /* 0x00007200ff0977ac */ /* 0x000e220008000800 */
[----:B------:R-:W-:Y:S01]  /*0920*/  VIADD R9, R5, UR5 ;  /* 0x0000000505097c36 */ /* 0x000fe20008000000 */
[----:B------:R-:W-:Y:S04]  /*0930*/  BSSY.RECONVERGENT B0, `(.L_x_3) ;  /* 0x000000a000007945 */ /* 0x000fe80003800200 */
[----:B0-----:R-:W-:-:S04]  /*0940*/  ISETP.GE.AND P0, PT, R9, UR9, PT ;  /* 0x0000000909007c0c */ /* 0x001fc8000bf06270 */
[----:B------:R-:W-:-:S04]  /*0950*/  ISETP.GT.AND P0, PT, R9, -0x1, !P0 ;  /* 0xffffffff0900780c */ /* 0x000fc80004704270 */
[----:B------:R-:W-:-:S13]  /*0960*/  ISETP.GE.OR P0, PT, R0, UR9, !P0 ;  /* 0x0000000900007c0c */ /* 0x000fda000c706670 */
[----:B------:R-:W-:Y:S05]  /*0970*/  @P0 BRA `(.L_x_6) ;  /* 0x0000000000140947 */ /* 0x000fea0003800000 */
[----:B------:R-:W0:Y:S01]  /*0980*/  LDC.64 R6, c[0x0][0x380] ;  /* 0x0000e000ff067b82 */ /* 0x000e220000000a00 */
[----:B------:R-:W-:-:S04]  /*0990*/  IMAD R9, R0, UR9, R9 ;  /* 0x0000000900097c24 */ /* 0x000fc8000f8e0209 */
[----:B0-----:R-:W-:-:S06]  /*09a0*/  IMAD.WIDE R6, R9, 0x4, R6 ;  /* 0x0000000409067825 */ /* 0x001fcc00078e0206 */
[----:B------:R-:W2:Y:S02]  /*09b0*/  LDG.E R6, desc[UR10][R6.64] ;  /* 0x0000000a06067981 */ /* 0x000ea4000c1e1900 */
[----:B--2---:R-:W-:-:S07]  /*09c0*/  FADD R3, R3, R6 ;  /* 0x0000000603037221 */ /* 0x004fce0000000000 */
.L_x_6:
[----:B------:R-:W-:Y:S05]  /*09d0*/  BSYNC.RECONVERGENT B0 ;  /* 0x0000000000007941 */ /* 0x000fea0003800200 */
.L_x_3:
[----:B------:R-:W-:Y:S05]  /*09e0*/  BRA.U UP0, `(.L_x_7) ;  /* 0xfffffff500e87547 */ /* 0x000fea000b83ffff */
.L_x_0:
[----:B------:R-:W0:Y:S01]  /*09f0*/  LDCU UR4, c[0x0][0x394] ;  /* 0x00007280ff0477ac */ /* 0x000e220008000800 */
[----:B------:R-:W-:Y:S01]  /*0a00*/  BSSY.RECONVERGENT B0, `(.L_x_8) ;  /* 0x000000e000007945 */ /* 0x000fe20003800200 */
[----:B0-----:R-:W-:-:S06]  /*0a10*/  UIMAD UR4, UR4, UR4, URZ ;  /* 0x00000004040472a4 */ /* 0x001fcc000f8e02ff */
[----:B------:R-:W-:-:S04]  /*0a20*/  I2FP.F32.U32 R6, UR4 ;  /* 0x0000000400067c45 */ /* 0x000fc80008201000 */
[----:B------:R-:W0:Y:S08]  /*0a30*/  MUFU.RCP R7, R6 ;  /* 0x0000000600077308 */ /* 0x000e300000001000 */
[----:B------:R-:W1:Y:S01]  /*0a40*/  FCHK P0, R3, R6 ;  /* 0x0000000603007302 */ /* 0x000e620000000000 */
[----:B0-----:R-:W-:-:S04]  /*0a50*/  FFMA R0, -R6, R7, 1 ;  /* 0x3f80000006007423 */ /* 0x001fc80000000107 */
[----:B------:R-:W-:-:S04]  /*0a60*/  FFMA R0, R7, R0, R7 ;  /* 0x0000000007007223 */ /* 0x000fc80000000007 */
[----:B------:R-:W-:-:S04]  /*0a70*/  FFMA R7, R0, R3, RZ ;  /* 0x0000000300077223 */ /* 0x000fc800000000ff */
[----:B------:R-:W-:-:S04]  /*0a80*/  FFMA R4, -R6, R7, R3 ;  /* 0x0000000706047223 */ /* 0x000fc80000000103 */
[----:B------:R-:W-:Y:S01]  /*0a90*/  FFMA R9, R0, R4, R7 ;  /* 0x0000000400097223 */ /* 0x000fe20000000007 */
[----:B-1----:R-:W-:Y:S06]  /*0aa0*/  @!P0 BRA `(.L_x_9) ;  /* 0x00000000000c8947 */ /* 0x002fec0003800000 */
[----:B------:R-:W-:-:S07]  /*0ab0*/  MOV R4, 0xad0 ;  /* 0x00000ad000047802 */ /* 0x000fce0000000f00 */
[----:B------:R-:W-:Y:S05]  /*0ac0*/  CALL.REL.NOINC `($__internal_0_$__cuda_sm3x_div_rn_noftz_f32_slowpath) ;  /* 0x0000000000207944 */ /* 0x000fea0003c00000 */
[----:B------:R-:W-:-:S07]  /*0ad0*/  IMAD.MOV.U32 R9, RZ, RZ, R0 ;  /* 0x000000ffff097224 */ /* 0x000fce00078e0000 */
.L_x_9:
[----:B------:R-:W-:Y:S05]  /*0ae0*/  BSYNC.RECONVERGENT B0 ;  /* 0x0000000000007941 */ /* 0x000fea0003800200 */
.L_x_8:
[----:B------:R-:W0:Y:S01]  /*0af0*/  LDC.64 R6, c[0x0][0x388] ;  /* 0x0000e200ff067b82 */ /* 0x000e220000000a00 */
[----:B------:R-:W1:Y:S02]  /*0b00*/  LDCU UR4, c[0x0][0x398] ;  /* 0x00007300ff0477ac */ /* 0x000e640008000800 */
[----:B-1----:R-:W-:-:S04]  /*0b10*/  IMAD R3, R2, UR4, R5 ;  /* 0x0000000402037c24 */ /* 0x002fc8000f8e0205 */
[----:B0-----:R-:W-:-:S05]  /*0b20*/  IMAD.WIDE R2, R3, 0x4, R6 ;  /* 0x0000000403027825 */ /* 0x001fca00078e0206 */
[----:B------:R-:W-:Y:S01]  /*0b30*/  STG.E desc[UR10][R2.64], R9 ;  /* 0x0000000902007986 */ /* 0x000fe2000c10190a */
[----:B------:R-:W-:Y:S05]  /*0b40*/  EXIT ;  /* 0x000000000000794d */ /* 0x000fea0003800000 */
        .weak           $__internal_0_$__cuda_sm3x_div_rn_noftz_f32_slowpath
        .type           $__internal_0_$__cuda_sm3x_div_rn_noftz_f32_slowpath,@function
        .size           $__internal_0_$__cuda_sm3x_div_rn_noftz_f32_slowpath,(.L_x_40 - $__internal_0_$__cuda_sm3x_div_rn_noftz_f32_slowpath)
$__internal_0_$__cuda_sm3x_div_rn_noftz_f32_slowpath:
[----:B------:R-:W-:Y:S01]  /*0b50*/  SHF.R.U32.HI R7, RZ, 0x17, R6 ;  /* 0x00000017ff077819 */ /* 0x000fe20000011606 */
[----:B------:R-:W-:Y:S01]  /*0b60*/  BSSY.RECONVERGENT B1, `(.L_x_10) ;  /* 0x0000063000017945 */ /* 0x000fe20003800200 */
[----:B------:R-:W-:Y:S02]  /*0b70*/  SHF.R.U32.HI R0, RZ, 0x17, R3 ;  /* 0x00000017ff007819 */ /* 0x000fe40000011603 */
[----:B------:R-:W-:Y:S02]  /*0b80*/  LOP3.LUT R7, R7, 0xff, RZ, 0xc0, !PT ;  /* 0x000000ff07077812 */ /* 0x000fe400078ec0ff */
[----:B------:R-:W-:-:S03]  /*0b90*/  LOP3.LUT R12, R0, 0xff, RZ, 0xc0, !PT ;  /* 0x000000ff000c7812 */ /* 0x000fc600078ec0ff */
[----:B------:R-:W-:Y:S02]  /*0ba0*/  VIADD R9, R7, 0xffffffff ;  /* 0xffffffff07097836 */ /* 0x000fe40000000000 */
[----:B------:R-:W-:-:S03]  /*0bb0*/  VIADD R10, R12, 0xffffffff ;  /* 0xffffffff0c0a7836 */ /* 0x000fc60000000000 */
[----:B------:R-:W-:-:S04]  /*0bc0*/  ISETP.GT.U32.AND P0, PT, R9, 0xfd, PT ;  /* 0x000000fd0900780c */ /* 0x000fc80003f04070 */
[----:B------:R-:W-:-:S13]  /*0bd0*/  ISETP.GT.U32.OR P0, PT, R10, 0xfd, P0 ;  /* 0x000000fd0a00780c */ /* 0x000fda0000704470 */
[----:B------:R-:W-:Y:S01]  /*0be0*/  @!P0 IMAD.MOV.U32 R8, RZ, RZ, RZ ;  /* 0x000000ffff088224 */ /* 0x000fe200078e00ff */
[----:B------:R-:W-:Y:S06]  /*0bf0*/  @!P0 BRA `(.L_x_11) ;  /* 0x0000000000608947 */ /* 0x000fec0003800000 */
[----:B------:R-:W-:Y:S01]  /*0c00*/  FSETP.GTU.FTZ.AND P0, PT, |R3|, +INF , PT ;  /* 0x7f8000000300780b */ /* 0x000fe20003f1c200 */
[----:B------:R-:W-:Y:S01]  /*0c10*/  IMAD.MOV.U32 R0, RZ, RZ, R6 ;  /* 0x000000ffff007224 */ /* 0x000fe200078e0006 */
[----:B------:R-:W-:-:S04]  /*0c20*/  FSETP.GTU.FTZ.AND P1, PT, |R6|, +INF , PT ;  /* 0x7f8000000600780b */ /* 0x000fc80003f3c200 */
[----:B------:R-:W-:-:S13]  /*0c30*/  PLOP3.LUT P0, PT, P0, P1, PT, 0xf8, 0x8f ;  /* 0x00000000008f781c */ /* 0x000fda0000703f70 */
[----:B------:R-:W-:Y:S05]  /*0c40*/  @P0 BRA `(.L_x_12) ;  /* 0x00000004004c0947 */ /* 0x000fea0003800000 */
[----:B------:R-:W-:-:S13]  /*0c50*/  LOP3.LUT P0, RZ, R6, 0x7fffffff, R3, 0xc8, !PT ;  /* 0x7fffffff06ff7812 */ /* 0x000fda000780c803 */
[----:B------:R-:W-:Y:S05]  /*0c60*/  @!P0 BRA `(.L_x_13) ;  /* 0x00000004003c8947 */ /* 0x000fea0003800000 */
[C---:B------:R-:W-:Y:S02]  /*0c70*/  FSETP.NEU.FTZ.AND P1, PT, |R3|.reuse, +INF , PT ;  /* 0x7f8000000300780b */ /* 0x040fe40003f3d200 */
[----:B------:R-:W-:Y:S02]  /*0c80*/  FSETP.NEU.FTZ.AND P0, PT, |R0|, +INF , PT ;  /* 0x7f8000000000780b */ /* 0x000fe40003f1d200 */
[----:B------:R-:W-:-:S11]  /*0c90*/  FSETP.NEU.FTZ.AND P2, PT, |R3|, +INF , PT ;  /* 0x7f8000000300780b */ /* 0x000fd60003f5d200 */
[----:B------:R-:W-:Y:S05]  /*0ca0*/  @!P0 BRA !P1, `(.L_x_13) ;  /* 0x00000004002c8947 */ /* 0x000fea0004800000 */
[----:B------:R-:W-:-:S04]  /*0cb0*/  LOP3.LUT P1, RZ, R3, 0x7fffffff, RZ, 0xc0, !PT ;  /* 0x7fffffff03ff7812 */ /* 0x000fc8000782c0ff */
[----:B------:R-:W-:-:S13]  /*0cc0*/  PLOP3.LUT P0, PT, P0, P1, PT, 0x2f, 0xf2 ;  /* 0x0000000000f2781c */ /* 0x000fda0000702577 */
[----:B------:R-:W-:Y:S05]  /*0cd0*/  @P0 BRA `(.L_x_14) ;  /* 0x0000000400180947 */ /* 0x000fea0003800000 */
[----:B------:R-:W-:-:S04]  /*0ce0*/  LOP3.LUT P0, RZ, R6, 0x7fffffff, RZ, 0xc0, !PT ;  /* 0x7fffffff06ff7812 */ /* 0x000fc8000780c0ff */
[----:B------:R-:W-:-:S13]  /*0cf0*/  PLOP3.LUT P0, PT, P2, P0, PT, 0x2f, 0xf2 ;  /* 0x0000000000f2781c */ /* 0x000fda0001700577 */
[----:B------:R-:W-:Y:S05]  /*0d00*/  @P0 BRA `(.L_x_15) ;  /* 0x0000000400000947 */ /* 0x000fea0003800000 */
[----:B------:R-:W-:Y:S02]  /*0d10*/  ISETP.GE.AND P0, PT, R10, RZ, PT ;  /* 0x000000ff0a00720c */ /* 0x000fe40003f06270 */
[----:B------:R-:W-:-:S11]  /*0d20*/  ISETP.GE.AND P1, PT, R9, RZ, PT ;  /* 0x000000ff0900720c */ /* 0x000fd60003f26270 */
[----:B------:R-:W-:Y:S02]  /*0d30*/  @P0 IMAD.MOV.U32 R8, RZ, RZ, RZ ;  /* 0x000000ffff080224 */ /* 0x000fe400078e00ff */
[----:B------:R-:W-:Y:S01]  /*0d40*/  @!P0 FFMA R3, R3, 1.84467440737095516160e+19, RZ ;  /* 0x5f80000003038823 */ /* 0x000fe200000000ff */
[----:B------:R-:W-:Y:S02]  /*0d50*/  @!P0 IMAD.MOV.U32 R8, RZ, RZ, -0x40 ;  /* 0xffffffc0ff088424 */ /* 0x000fe400078e00ff */
[----:B------:R-:W-:Y:S02]  /*0d60*/  @!P1 FFMA R6, R0, 1.84467440737095516160e+19, RZ ;  /* 0x5f80000000069823 */ /* 0x000fe400000000ff */
[----:B------:R-:W-:-:S07]  /*0d70*/  @!P1 VIADD R8, R8, 0x40 ;  /* 0x0000004008089836 */ /* 0x000fce0000000000 */
.L_x_11:
[----:B------:R-:W-:Y:S01]  /*0d80*/  LEA R9, R7, 0xc0800000, 0x17 ;  /* 0xc080000007097811 */ /* 0x000fe200078eb8ff */
[----:B------:R-:W-:Y:S04]  /*0d90*/  BSSY.RECONVERGENT B2, `(.L_x_16) ;  /* 0x0000036000027945 */ /* 0x000fe80003800200 */
[----:B------:R-:W-:Y:S02]  /*0da0*/  IMAD.IADD R9, R6, 0x1, -R9 ;  /* 0x0000000106097824 */ /* 0x000fe400078e0a09 */
[----:B------:R-:W-:Y:S02]  /*0db0*/  VIADD R6, R12, 0xffffff81 ;  /* 0xffffff810c067836 */ /* 0x000fe40000000000 */
[----:B------:R-:W0:Y:S01]  /*0dc0*/  MUFU.RCP R10, R9 ;  /* 0x00000009000a7308 */ /* 0x000e220000001000 */
[----:B------:R-:W-:Y:S01]  /*0dd0*/  FADD.FTZ R11, -R9, -RZ ;  /* 0x800000ff090b7221 */ /* 0x000fe20000010100 */
[C---:B------:R-:W-:Y:S01]  /*0de0*/  IMAD R0, R6.reuse, -0x800000, R3 ;  /* 0xff80000006007824 */ /* 0x040fe200078e0203 */
[----:B------:R-:W-:-:S05]  /*0df0*/  IADD3 R7, PT, PT, R6, 0x7f, -R7 ;  /* 0x0000007f06077810 */ /* 0x000fca0007ffe807 */
[----:B------:R-:W-:Y:S02]  /*0e00*/  IMAD.IADD R7, R7, 0x1, R8 ;  /* 0x0000000107077824 */ /* 0x000fe400078e0208 */
[----:B0-----:R-:W-:-:S04]  /*0e10*/  FFMA R13, R10, R11, 1 ;  /* 0x3f8000000a0d7423 */ /* 0x001fc8000000000b */
[----:B------:R-:W-:-:S04]  /*0e20*/  FFMA R12, R10, R13, R10 ;  /* 0x0000000d0a0c7223 */ /* 0x000fc8000000000a */
[----:B------:R-:W-:-:S04]  /*0e30*/  FFMA R3, R0, R12, RZ ;  /* 0x0000000c00037223 */ /* 0x000fc800000000ff */
[----:B------:R-:W-:-:S04]  /*0e40*/  FFMA R10, R11, R3, R0 ;  /* 0x000000030b0a7223 */ /* 0x000fc80000000000 */
[----:B------:R-:W-:-:S04]  /*0e50*/  FFMA R13, R12, R10, R3 ;  /* 0x0000000a0c0d7223 */ /* 0x000fc80000000003 */
[----:B------:R-:W-:-:S04]  /*0e60*/  FFMA R10, R11, R13, R0 ;  /* 0x0000000d0b0a7223 */ /* 0x000fc80000000000 */
[----:B------:R-:W-:-:S05]  /*0e70*/  FFMA R0, R12, R10, R13 ;  /* 0x0000000a0c007223 */ /* 0x000fca000000000d */
[----:B------:R-:W-:-:S04]  /*0e80*/  SHF.R.U32.HI R3, RZ, 0x17, R0 ;  /* 0x00000017ff037819 */ /* 0x000fc80000011600 */
[----:B------:R-:W-:-:S05]  /*0e90*/  LOP3.LUT R3, R3, 0xff, RZ, 0xc0, !PT ;  /* 0x000000ff03037812 */ /* 0x000fca00078ec0ff */
[----:B------:R-:W-:-:S04]  /*0ea0*/  IMAD.IADD R9, R3, 0x1, R7 ;  /* 0x0000000103097824 */ /* 0x000fc800078e0207 */
[----:B------:R-:W-:-:S05]  /*0eb0*/  VIADD R3, R9, 0xffffffff ;  /* 0xffffffff09037836 */ /* 0x000fca0000000000 */
[----:B------:R-:W-:-:S13]  /*0ec0*/  ISETP.GE.U32.AND P0, PT, R3, 0xfe, PT ;  /* 0x000000fe0300780c */ /* 0x000fda0003f06070 */
[----:B------:R-:W-:Y:S05]  /*0ed0*/  @!P0 BRA `(.L_x_17) ;  /* 0x0000000000808947 */ /* 0x000fea0003800000 */
[----:B------:R-:W-:-:S13]  /*0ee0*/  ISETP.GT.AND P0, PT, R9, 0xfe, PT ;  /* 0x000000fe0900780c */ /* 0x000fda0003f04270 */
[----:B------:R-:W-:Y:S05]  /*0ef0*/  @P0 BRA `(.L_x_18) ;  /* 0x00000000006c0947 */ /* 0x000fea0003800000 */
[----:B------:R-:W-:-:S13]  /*0f00*/  ISETP.GE.AND P0, PT, R9, 0x1, PT ;  /* 0x000000010900780c */ /* 0x000fda0003f06270 */
[----:B------:R-:W-:Y:S05]  /*0f10*/  @P0 BRA `(.L_x_19) ;  /* 0x0000000000740947 */ /* 0x000fea0003800000 */
[----:B------:R-:W-:Y:S02]  /*0f20*/  ISETP.GE.AND P0, PT, R9, -0x18, PT ;  /* 0xffffffe80900780c */ /* 0x000fe40003f06270 */
[----:B------:R-:W-:-:S11]  /*0f30*/  LOP3.LUT R0, R0, 0x80000000, RZ, 0xc0, !PT ;  /* 0x8000000000007812 */ /* 0x000fd600078ec0ff */
[----:B------:R-:W-:Y:S05]  /*0f40*/  @!P0 BRA `(.L_x_19) ;  /* 0x0000000000688947 */ /* 0x000fea0003800000 */
[CCC-:B------:R-:W-:Y:S01]  /*0f50*/  FFMA.RZ R3, R12.reuse, R10.reuse, R13.reuse ;  /* 0x0000000a0c037223 */ /* 0x1c0fe2000000c00d */
[C---:B------:R-:W-:Y:S02]  /*0f60*/  VIADD R8, R9.reuse, 0x20 ;  /* 0x0000002009087836 */ /* 0x040fe40000000000 */
[CCC-:B------:R-:W-:Y:S01]  /*0f70*/  FFMA.RM R6, R12.reuse, R10.reuse, R13.reuse ;  /* 0x0000000a0c067223 */ /* 0x1c0fe2000000400d */
[----:B------:R-:W-:Y:S02]  /*0f80*/  ISETP.NE.AND P2, PT, R9, RZ, PT ;  /* 0x000000ff0900720c */ /* 0x000fe40003f45270 */
[----:B------:R-:W-:Y:S01]  /*0f90*/  LOP3.LUT R7, R3, 0x7fffff, RZ, 0xc0, !PT ;  /* 0x007fffff03077812 */ /* 0x000fe200078ec0ff */
[----:B------:R-:W-:Y:S01]  /*0fa0*/  FFMA.RP R3, R12, R10, R13 ;  /* 0x0000000a0c037223 */ /* 0x000fe2000000800d */
[----:B------:R-:W-:Y:S01]  /*0fb0*/  ISETP.NE.AND P1, PT, R9, RZ, PT ;  /* 0x000000ff0900720c */ /* 0x000fe20003f25270 */
[----:B------:R-:W-:Y:S01]  /*0fc0*/  IMAD.MOV R9, RZ, RZ, -R9 ;  /* 0x000000ffff097224 */ /* 0x000fe200078e0a09 */
[----:B------:R-:W-:-:S02]  /*0fd0*/  LOP3.LUT R7, R7, 0x800000, RZ, 0xfc, !PT ;  /* 0x0080000007077812 */ /* 0x000fc400078efcff */
[----:B------:R-:W-:Y:S02]  /*0fe0*/  FSETP.NEU.FTZ.AND P0, PT, R3, R6, PT ;  /* 0x000000060300720b */ /* 0x000fe40003f1d000 */
[----:B------:R-:W-:Y:S02]  /*0ff0*/  SHF.L.U32 R8, R7, R8, RZ ;  /* 0x0000000807087219 */ /* 0x000fe400000006ff */
[----:B------:R-:W-:Y:S02]  /*1000*/  SEL R6, R9, RZ, P2 ;  /* 0x000000ff09067207 */ /* 0x000fe40001000000 */
[----:B------:R-:W-:Y:S02]  /*1010*/  ISETP.NE.AND P1, PT, R8, RZ, P1 ;  /* 0x000000ff0800720c */ /* 0x000fe40000f25270 */
[----:B------:R-:W-:Y:S02]  /*1020*/  SHF.R.U32.HI R6, RZ, R6, R7 ;  /* 0x00000006ff067219 */ /* 0x000fe40000011607 */
[----:B------:R-:W-:-:S02]  /*1030*/  PLOP3.LUT P0, PT, P0, P1, PT, 0xf8, 0x8f ;  /* 0x00000000008f781c */ /* 0x000fc40000703f70 */
[----:B------:R-:W-:Y:S02]  /*1040*/  SHF.R.U32.HI R8, RZ, 0x1, R6 ;  /* 0x00000001ff087819 */ /* 0x000fe40000011606 */
[----:B------:R-:W-:-:S04]  /*1050*/  SEL R3, RZ, 0x1, !P0 ;  /* 0x00000001ff037807 */ /* 0x000fc80004000000 */
[----:B------:R-:W-:-:S04]  /*1060*/  LOP3.LUT R3, R3, 0x1, R8, 0xf8, !PT ;  /* 0x0000000103037812 */ /* 0x000fc800078ef808 */
[----:B------:R-:W-:-:S05]  /*1070*/  LOP3.LUT R3, R3, R6, RZ, 0xc0, !PT ;  /* 0x0000000603037212 */ /* 0x000fca00078ec0ff */
[----:B------:R-:W-:-:S05]  /*1080*/  IMAD.IADD R3, R8, 0x1, R3 ;  /* 0x0000000108037824 */ /* 0x000fca00078e0203 */
[----:B------:R-:W-:Y:S01]  /*1090*/  LOP3.LUT R0, R3, R0, RZ, 0xfc, !PT ;  /* 0x0000000003007212 */ /* 0x000fe200078efcff */
[----:B------:R-:W-:Y:S06]  /*10a0*/  BRA `(.L_x_19) ;  /* 0x0000000000107947 */ /* 0x000fec0003800000 */
.L_x_18:
[----:B------:R-:W-:-:S04]  /*10b0*/  LOP3.LUT R0, R0, 0x80000000, RZ, 0xc0, !PT ;  /* 0x8000000000007812 */ /* 0x000fc800078ec0ff */
[----:B------:R-:W-:Y:S01]  /*10c0*/  LOP3.LUT R0, R0, 0x7f800000, RZ, 0xfc, !PT ;  /* 0x7f80000000007812 */ /* 0x000fe200078efcff */
[----:B------:R-:W-:Y:S06]  /*10d0*/  BRA `(.L_x_19) ;  /* 0x0000000000047947 */ /* 0x000fec0003800000 */
.L_x_17:
[----:B------:R-:W-:-:S07]  /*10e0*/  IMAD R0, R7, 0x800000, R0 ;  /* 0x0080000007007824 */ /* 0x000fce00078e0200 */
.L_x_19:
[----:B------:R-:W-:Y:S05]  /*10f0*/  BSYNC.RECONVERGENT B2 ;  /* 0x0000000000027941 */ /* 0x000fea0003800200 */
.L_x_16:
[----:B------:R-:W-:Y:S05]  /*1100*/  BRA `(.L_x_20) ;  /* 0x0000000000207947 */ /* 0x000fea0003800000 */
.L_x_15:
[----:B------:R-:W-:-:S04]  /*1110*/  LOP3.LUT R0, R6, 0x80000000, R3, 0x48, !PT ;  /* 0x8000000006007812 */ /* 0x000fc800078e4803 */
[----:B------:R-:W-:Y:S01]  /*1120*/  LOP3.LUT R0, R0, 0x7f800000, RZ, 0xfc, !PT ;  /* 0x7f80000000007812 */ /* 0x000fe200078efcff */
[----:B------:R-:W-:Y:S06]  /*1130*/  BRA `(.L_x_20) ;  /* 0x0000000000147947 */ /* 0x000fec0003800000 */
.L_x_14:
[----:B------:R-:W-:Y:S01]  /*1140*/  LOP3.LUT R0, R6, 0x80000000, R3, 0x48, !PT ;  /* 0x8000000006007812 */ /* 0x000fe200078e4803 */
[----:B------:R-:W-:Y:S06]  /*1150*/  BRA `(.L_x_20) ;  /* 0x00000000000c7947 */ /* 0x000fec0003800000 */
.L_x_13:
[----:B------:R-:W0:Y:S01]  /*1160*/  MUFU.RSQ R0, -QNAN ;  /* 0xffc0000000007908 */ /* 0x000e220000001400 */
[----:B------:R-:W-:Y:S05]  /*1170*/  BRA `(.L_x_20) ;  /* 0x0000000000047947 */ /* 0x000fea0003800000 */
.L_x_12:
[----:B------:R-:W-:-:S07]  /*1180*/  FADD.FTZ R0, R3, R0 ;  /* 0x0000000003007221 */ /* 0x000fce0000010000 */
.L_x_20:
[----:B------:R-:W-:Y:S05]  /*1190*/  BSYNC.RECONVERGENT B1 ;  /* 0x0000000000017941 */ /* 0x000fea0003800200 */
.L_x_10:
[----:B------:R-:W-:Y:S02]  /*11a0*/  IMAD.MOV.U32 R6, RZ, RZ, R4 ;  /* 0x000000ffff067224 */ /* 0x000fe400078e0004 */
[----:B------:R-:W-:-:S04]  /*11b0*/  IMAD.MOV.U32 R7, RZ, RZ, 0x0 ;  /* 0x00000000ff077424 */ /* 0x000fc800078e00ff */
[----:B0-----:R-:W-:Y:S05]  /*11c0*/  RET.REL.NODEC R6 `(_Z20averagePoolingKernelPKfPfiii) ;  /* 0xffffffec068c7950 */ /* 0x001fea0003c3ffff */
.L_x_21:
[----:B------:R-:W-:-:S00]  /*11d0*/  BRA `(.L_x_21) ;  /* 0xfffffffc00fc7947 */ /* 0x000fc0000383ffff */
[----:B------:R-:W-:-:S00]  /*11e0*/  NOP ;  /* 0x0000000000007918 */ /* 0x000fc00000000000 */
        /* <DEDUP_REMOVED lines=9> */
.L_x_40:


//--------------------- .text._Z16maxPoolingKernelPKfPfiii --------------------------
	.section	.text._Z16maxPoolingKernelPKfPfiii,"ax",@progbits
	.align	128
        .global         _Z16maxPoolingKernelPKfPfiii
        .type           _Z16maxPoolingKernelPKfPfiii,@function
        .size           _Z16maxPoolingKernelPKfPfiii,(.L_x_42 - _Z16maxPoolingKernelPKfPfiii)
        .other          _Z16maxPoolingKernelPKfPfiii,@"STO_CUDA_ENTRY STV_DEFAULT"
_Z16maxPoolingKernelPKfPfiii:
.text._Z16maxPoolingKernelPKfPfiii:
[----:B------:R-:W-:Y:S01]  /*0000*/  LDC R1, c[0x0][0x37c] ;  /* 0x0000df00ff017b82 */ /* 0x000fe20000000800 */
[----:B------:R-:W0:Y:S07]  /*0010*/  S2R R3, SR_TID.Y ;  /* 0x0000000000037919 */ /* 0x000e2e0000002200 */
[----:B------:R-:W0:Y:S01]  /*0020*/  S2UR UR4, SR_CTAID.Y ;  /* 0x00000000000479c3 */ /* 0x000e220000002600 */
[----:B------:R-:W1:Y:S01]  /*0030*/  LDCU UR6, c[0x0][0x398] ;  /* 0x00007300ff0677ac */ /* 0x000e620008000800 */
[----:B------:R-:W2:Y:S06]  /*0040*/  S2R R5, SR_TID.X ;  /* 0x0000000000057919 */ /* 0x000eac0000002100 */
[----:B------:R-:W0:Y:S08]  /*0050*/  LDC R2, c[0x0][0x364] ;  /* 0x0000d900ff027b82 */ /* 0x000e300000000800 */
        /* <DEDUP_REMOVED lines=8> */
[----:B------:R-:W-:Y:S01]  /*00e0*/  IMAD.MOV.U32 R0, RZ, RZ, -0x800001 ;  /* 0xff7fffffff007424 */ /* 0x000fe200078e00ff */
[----:B------:R-:W1:Y:S01]  /*00f0*/  LDCU.64 UR10, c[0x0][0x358] ;  /* 0x00006b00ff0a77ac */ /* 0x000e620008000a00 */
[----:B0-----:R-:W-:-:S09]  /*0100*/  UISETP.GE.AND UP0, UPT, UR6, 0x1, UPT ;  /* 0x000000010600788c */ /* 0x001fd2000bf06270 */
[----:B-1----:R-:W-:Y:S05]  /*0110*/  BRA.U !UP0, `(.L_x_22) ;  /* 0x0000000908347547 */ /* 0x002fea000b800000 */
[----:B------:R-:W-:Y:S01]  /*0120*/  ULOP3.LUT UR7, UR6, 0x7, URZ, 0xc0, !UPT ;  /* 0x0000000706077892 */ /* 0x000fe2000f8ec0ff */
[----:B------:R-:W-:Y:S01]  /*0130*/  IMAD.MOV.U32 R0, RZ, RZ, -0x800001 ;  /* 0xff7fffffff007424 */ /* 0x000fe200078e00ff */
[----:B------:R-:W-:Y:S02]  /*0140*/  ULOP3.LUT UR8, UR6, 0x3, URZ, 0xc0, !UPT ;  /* 0x0000000306087892 */ /* 0x000fe4000f8ec0ff */
[----:B------:R-:W-:Y:S02]  /*0150*/  UIADD3 UR4, UPT, UPT, UR7, -0x1, URZ ;  /* 0xffffffff07047890 */ /* 0x000fe4000fffe0ff */
[----:B------:R-:W-:Y:S02]  /*0160*/  ULOP3.LUT UR6, UR6, 0x7ffffff8, URZ, 0xc0, !UPT ;  /* 0x7ffffff806067892 */ /* 0x000fe4000f8ec0ff */
[----:B------:R-:W-:-:S03]  /*0170*/  UISETP.GE.U32.AND UP1, UPT, UR4, 0x3, UPT ;  /* 0x000000030400788c */ /* 0x000fc6000bf26070 */
[----:B------:R-:W-:-:S08]  /*0180*/  UMOV UR4, URZ ;  /* 0x000000ff00047c82 */ /* 0x000fd00008000000 */
.L_x_29:
        /* <DEDUP_REMOVED lines=10> */
.L_x_24:
        /* <DEDUP_REMOVED lines=24> */
[----:B------:R-:W-:Y:S02]  /*03b0*/  ISETP.GE.AND P5, PT, R13, RZ, PT ;  /* 0x000000ff0d00720c */ /* 0x000fe40003fa6270 */
[----:B------:R-:W-:Y:S02]  /*03c0*/  VIMNMX R13, PT, PT, R8, R13, !PT ;  /* 0x0000000d080d7248 */ /* 0x000fe40007fe0100 */
[----:B------:R-:W-:Y:S01]  /*03d0*/  ISETP.GE.OR P2, PT, R11, UR9, !P2 ;  /* 0x000000090b007c0c */ /* 0x000fe2000d746670 */
[----:B------:R-:W-:Y:S01]  /*03e0*/  VIADD R17, R17, 0x7 ;  /* 0x0000000711117836 */ /* 0x000fe20000000000 */
[----:B------:R-:W3:Y:S01]  /*03f0*/  @!P0 LDG.E R11, desc[UR10][R6.64+0x4] ;  /* 0x0000040a060b8981 */ /* 0x000ee2000c1e1900 */
[----:B------:R-:W-:-:S02]  /*0400*/  ISETP.GE.AND P6, PT, R15, RZ, PT ;  /* 0x000000ff0f00720c */ /* 0x000fc40003fc6270 */
[----:B------:R-:W-:Y:S02]  /*0410*/  VIMNMX R15, PT, PT, R8, R15, !PT ;  /* 0x0000000f080f7248 */ /* 0x000fe40007fe0100 */
[----:B------:R-:W-:Y:S02]  /*0420*/  ISETP.GE.OR P5, PT, R13, UR9, !P5 ;  /* 0x000000090d007c0c */ /* 0x000fe4000efa6670 */
[----:B------:R-:W4:Y:S01]  /*0430*/  @!P4 LDG.E R13, desc[UR10][R6.64+0x8] ;  /* 0x0000080a060dc981 */ /* 0x000f22000c1e1900 */
[----:B------:R-:W-:-:S03]  /*0440*/  ISETP.GE.OR P6, PT, R15, UR9, !P6 ;  /* 0x000000090f007c0c */ /* 0x000fc6000f7c6670 */
[----:B------:R-:W5:Y:S10]  /*0450*/  @!P2 LDG.E R15, desc[UR10][R6.64+0x10] ;  /* 0x0000100a060fa981 */ /* 0x000f74000c1e1900 */
[----:B------:R-:W5:Y:S01]  /*0460*/  @!P6 LDG.E R19, desc[UR10][R6.64+0x18] ;  /* 0x0000180a0613e981 */ /* 0x000f62000c1e1900 */
[----:B--2---:R-:W-:-:S02]  /*0470*/  @!P1 FMNMX R0, R0, R9, !PT ;  /* 0x0000000900009209 */ /* 0x004fc40007800000 */
[----:B------:R-:W-:Y:S01]  /*0480*/  ISETP.GE.AND P1, PT, R17, RZ, PT ;  /* 0x000000ff1100720c */ /* 0x000fe20003f26270 */
[----:B------:R-:W2:Y:S01]  /*0490*/  @!P3 LDG.E R9, desc[UR10][R6.64+0xc] ;  /* 0x00000c0a0609b981 */ /* 0x000ea2000c1e1900 */
[----:B------:R-:W-:-:S04]  /*04a0*/  VIMNMX R17, PT, PT, R8, R17, !PT ;  /* 0x0000001108117248 */ /* 0x000fc80007fe0100 */
[----:B------:R-:W-:Y:S02]  /*04b0*/  ISETP.GE.OR P1, PT, R17, UR9, !P1 ;  /* 0x0000000911007c0c */ /* 0x000fe4000cf26670 */
[----:B------:R-:W5:Y:S11]  /*04c0*/  @!P5 LDG.E R17, desc[UR10][R6.64+0x14] ;  /* 0x0000140a0611d981 */ /* 0x000f76000c1e1900 */
[----:B------:R-:W5:Y:S01]  /*04d0*/  @!P1 LDG.E R21, desc[UR10][R6.64+0x1c] ;  /* 0x00001c0a06159981 */ /* 0x000f62000c1e1900 */
[----:B------:R-:W-:Y:S01]  /*04e0*/  UIADD3 UR5, UPT, UPT, UR5, 0x8, URZ ;  /* 0x0000000805057890 */ /* 0x000fe2000fffe0ff */
[----:B---3--:R-:W-:-:S04]  /*04f0*/  @!P0 FMNMX R0, R0, R11, !PT ;  /* 0x0000000b00008209 */ /* 0x008fc80007800000 */
[----:B----4-:R-:W-:Y:S01]  /*0500*/  @!P4 FMNMX R0, R0, R13, !PT ;  /* 0x0000000d0000c209 */ /* 0x010fe20007800000 */
[----:B------:R-:W-:-:S03]  /*0510*/  UISETP.NE.AND UP2, UPT, UR5, UR6, UPT ;  /* 0x000000060500728c */ /* 0x000fc6000bf45270 */
[----:B--2---:R-:W-:-:S04]  /*0520*/  @!P3 FMNMX R0, R0, R9, !PT ;  /* 0x000000090000b209 */ /* 0x004fc80007800000 */
[----:B-----5:R-:W-:-:S04]  /*0530*/  @!P2 FMNMX R0, R0, R15, !PT ;  /* 0x0000000f0000a209 */ /* 0x020fc80007800000 */
[----:B------:R-:W-:-:S04]  /*0540*/  @!P5 FMNMX R0, R0, R17, !PT ;  /* 0x000000110000d209 */ /* 0x000fc80007800000 */
[----:B------:R-:W-:-:S04]  /*0550*/  @!P6 FMNMX R0, R0, R19, !PT ;  /* 0x000000130000e209 */ /* 0x000fc80007800000 */
[----:B------:R-:W-:Y:S01]  /*0560*/  @!P1 FMNMX R0, R0, R21, !PT ;  /* 0x0000001500009209 */ /* 0x000fe20007800000 */
[----:B------:R-:W-:Y:S06]  /*0570*/  BRA.U UP2, `(.L_x_24) ;  /* 0xfffffffd022c7547 */ /* 0x000fec000b83ffff */
[----:B------:R-:W-:-:S05]  /*0580*/  UMOV UR5, UR6 ;  /* 0x0000000600057c82 */ /* 0x000fca0008000000 */
.L_x_23:
        /* <DEDUP_REMOVED lines=29> */
[----:B----4-:R-:W-:-:S04]  /*0760*/  @!P0 FMNMX R0, R0, R7, !PT ;  /* 0x0000000700008209 */ /* 0x010fc80007800000 */
[----:B--2---:R-:W-:-:S04]  /*0770*/  @!P1 FMNMX R0, R0, R9, !PT ;  /* 0x0000000900009209 */ /* 0x004fc80007800000 */
[----:B---3--:R-:W-:-:S04]  /*0780*/  @!P2 FMNMX R0, R0, R11, !PT ;  /* 0x0000000b0000a209 */ /* 0x008fc80007800000 */
[----:B-----5:R-:W-:-:S07]  /*0790*/  @!P3 FMNMX R0, R0, R13, !PT ;  /* 0x0000000d0000b209 */ /* 0x020fce0007800000 */
.L_x_26:
        /* <DEDUP_REMOVED lines=20> */
[----:B---3--:R-:W-:-:S04]  /*08e0*/  @!P0 FMNMX R0, R0, R7, !PT ;  /* 0x0000000700008209 */ /* 0x008fc80007800000 */
[----:B--2---:R-:W-:-:S07]  /*08f0*/  @!P1 FMNMX R0, R0, R9, !PT ;  /* 0x0000000900009209 */ /* 0x004fce0007800000 */
.L_x_27:
        /* <DEDUP_REMOVED lines=12> */
[----:B--2---:R-:W-:-:S07]  /*09c0*/  FMNMX R0, R0, R5, !PT ;  /* 0x0000000500007209 */ /* 0x004fce0007800000 */
.L_x_28:
[----:B------:R-:W-:Y:S05]  /*09d0*/  BSYNC.RECONVERGENT B0 ;  /* 0x0000000000007941 */ /* 0x000fea0003800200 */
.L_x_25:
[----:B------:R-:W-:Y:S05]  /*09e0*/  BRA.U UP0, `(.L_x_29) ;  /* 0xfffffff500e87547 */ /* 0x000fea000b83ffff */
.L_x_22:
[----:B------:R-:W0:Y:S01]  /*09f0*/  LDC.64 R4, c[0x0][0x388] ;  /* 0x0000e200ff047b82 */ /* 0x000e220000000a00 */
[----:B------:R-:W1:Y:S02]  /*0a00*/  LDCU UR5, c[0x0][0x398] ;  /* 0x00007300ff0577ac */ /* 0x000e640008000800 */
[----:B-1----:R-:W-:-:S04]  /*0a10*/  IMAD R3, R2, UR5, R3 ;  /* 0x0000000502037c24 */ /* 0x002fc8000f8e0203 */
[----:B0-----:R-:W-:-:S05]  /*0a20*/  IMAD.WIDE R2, R3, 0x4, R4 ;  /* 0x0000000403027825 */ /* 0x001fca00078e0204 */
[----:B------:R-:W-:Y:S01]  /*0a30*/  STG.E desc[UR10][R2.64], R0 ;  /* 0x0000000002007986 */ /* 0x000fe2000c10190a */
[----:B------:R-:W-:Y:S05]  /*0a40*/  EXIT ;  /* 0x000000000000794d */ /* 0x000fea0003800000 */
.L_x_30:
        /* <DEDUP_REMOVED lines=11> */
.L_x_42:


//--------------------- .text._Z28convolutionWithPaddingKernelPfS_S_iiii --------------------------
	.section	.text._Z28convolutionWithPaddingKernelPfS_S_iiii,"ax",@progbits
	.align	128
        .global         _Z28convolutionWithPaddingKernelPfS_S_iiii
        .type           _Z28convolutionWithPaddingKernelPfS_S_iiii,@function
        .size           _Z28convolutionWithPaddingKernelPfS_S_iiii,(.L_x_43 - _Z28convolutionWithPaddingKernelPfS_S_iiii)
        .other          _Z28convolutionWithPaddingKernelPfS_S_iiii,@"STO_CUDA_ENTRY STV_DEFAULT"
_Z28convolutionWithPaddingKernelPfS_S_iiii:
.text._Z28convolutionWithPaddingKernelPfS_S_iiii:
[----:B------:R-:W-:Y:S01]  /*0000*/  LDC R1, c[0x0][0x37c] ;  /* 0x0000df00ff017b82 */ /* 0x000fe20000000800 */
[----:B------:R-:W0:Y:S07]  /*0010*/  S2R R3, SR_TID.Y ;  /* 0x0000000000037919 */ /* 0x000e2e0000002200 */
[----:B------:R-:W0:Y:S01]  /*0020*/  S2UR UR5, SR_CTAID.Y ;  /* 0x00000000000579c3 */ /* 0x000e220000002600 */
[----:B------:R-:W1:Y:S01]  /*0030*/  LDCU UR4, c[0x0][0x398] ;  /* 0x00007300ff0477ac */ /* 0x000e620008000800 */
[----:B------:R-:W2:Y:S01]  /*0040*/  S2R R5, SR_TID.X ;  /* 0x0000000000057919 */ /* 0x000ea20000002100 */
[----:B------:R-:W1:Y:S05]  /*0050*/  LDCU.64 UR12, c[0x0][0x3a0] ;  /* 0x00007400ff0c77ac */ /* 0x000e6a0008000a00 */
[----:B------:R-:W0:Y:S08]  /*0060*/  LDC R0, c[0x0][0x364] ;  /* 0x0000d900ff007b82 */ /* 0x000e300000000800 */
[----:B------:R-:W2:Y:S01]  /*0070*/  S2UR UR6, SR_CTAID.X ;  /* 0x00000000000679c3 */ /* 0x000ea20000002500 */
[----:B-1----:R-:W-:-:S07]  /*0080*/  UIADD3 UR4, UPT, UPT, UR4, -UR12, URZ ;  /* 0x8000000c04047290 */ /* 0x002fce000fffe0ff */
[----:B------:R-:W2:Y:S01]  /*0090*/  LDC R2, c[0x0][0x360] ;  /* 0x0000d800ff027b82 */ /* 0x000ea20000000800 */
[----:B------:R-:W-:Y:S01]  /*00a0*/  ULEA UR4, UR13, UR4, 0x1 ;  /* 0x000000040d047291 */ /* 0x000fe2000f8e08ff */
[----:B0-----:R-:W-:-:S05]  /*00b0*/  IMAD R0, R0, UR5, R3 ;  /* 0x0000000500007c24 */ /* 0x001fca000f8e0203 */
[----:B------:R-:W-:Y:S01]  /*00c0*/  ISETP.GT.AND P0, PT, R0, UR4, PT ;  /* 0x0000000400007c0c */ /* 0x000fe2000bf04270 */
[----:B--2---:R-:W-:-:S12]  /*00d0*/  IMAD R2, R2, UR6, R5 ;  /* 0x0000000602027c24 */ /* 0x004fd8000f8e0205 */
[----:B------:R-:W-:Y:S05]  /*00e0*/  @P0 EXIT ;  /* 0x000000000000094d */ /* 0x000fea0003800000 */
[----:B------:R-:W0:Y:S02]  /*00f0*/  LDCU UR4, c[0x0][0x39c] ;  /* 0x00007380ff0477ac */ /* 0x000e240008000800 */
[----:B0-----:R-:W-:-:S04]  /*0100*/  UIADD3 UR4, UPT, UPT, -UR12, UR4, URZ ;  /* 0x000000040c047290 */ /* 0x001fc8000fffe1ff */
[----:B------:R-:W-:-:S06]  /*0110*/  ULEA UR5, UR13, UR4, 0x1 ;  /* 0x000000040d057291 */ /* 0x000fcc000f8e08ff */
[----:B------:R-:W-:-:S13]  /*0120*/  ISETP.GT.AND P0, PT, R2, UR5, PT ;  /* 0x0000000502007c0c */ /* 0x000fda000bf04270 */
[----:B------:R-:W-:Y:S05]  /*0130*/  @P0 EXIT ;  /* 0x000000000000094d */ /* 0x000fea0003800000 */
[----:B------:R-:W-:Y:S01]  /*0140*/  UISETP.GE.AND UP0, UPT, UR12, 0x1, UPT ;  /* 0x000000010c00788c */ /* 0x000fe2000bf06270 */
[----:B------:R-:W-:Y:S01]  /*0150*/  IMAD.MOV.U32 R3, RZ, RZ, RZ ;  /* 0x000000ffff037224 */ /* 0x000fe200078e00ff */
[----:B------:R-:W0:Y:S07]  /*0160*/  LDCU.64 UR10, c[0x0][0x358] ;  /* 0x00006b00ff0a77ac */ /* 0x000e2e0008000a00 */
[----:B------:R-:W-:Y:S05]  /*0170*/  BRA.U !UP0, `(.L_x_31) ;  /* 0x0000000908f47547 */ /* 0x000fea000b800000 */
[----:B------:R-:W-:Y:S01]  /*0180*/  VIADD R18, R0, -UR13 ;  /* 0x8000000d00127c36 */ /* 0x000fe20008000000 */
[----:B------:R-:W-:Y:S01]  /*0190*/  ULOP3.LUT UR6, UR12, 0x7, URZ, 0xc0, !UPT ;  /* 0x000000070c067892 */ /* 0x000fe2000f8ec0ff */
[----:B------:R-:W-:Y:S01]  /*01a0*/  VIADD R4, R2, -UR13 ;  /* 0x8000000d02047c36 */ /* 0x000fe20008000000 */
[----:B------:R-:W-:Y:S01]  /*01b0*/  ULOP3.LUT UR7, UR12, 0x3, URZ, 0xc0, !UPT ;  /* 0x000000030c077892 */ /* 0x000fe2000f8ec0ff */
[----:B------:R-:W-:Y:S01]  /*01c0*/  IMAD.MOV.U32 R3, RZ, RZ, RZ ;  /* 0x000000ffff037224 */ /* 0x000fe200078e00ff */
[----:B------:R-:W-:Y:S01]  /*01d0*/  ULOP3.LUT UR8, UR12, 0x7ffffff8, URZ, 0xc0, !UPT ;  /* 0x7ffffff80c087892 */ /* 0x000fe2000f8ec0ff */
[----:B------:R-:W-:-:S11]  /*01e0*/  UMOV UR4, URZ ;  /* 0x000000ff00047c82 */ /* 0x000fd60008000000 */
.L_x_38:
[----:B------:R-:W1:Y:S01]  /*01f0*/  LDCU UR9, c[0x0][0x3a0] ;  /* 0x00007400ff0977ac */ /* 0x000e620008000800 */
[----:B------:R-:W-:Y:S02]  /*0200*/  VIADD R5, R18, UR4 ;  /* 0x0000000412057c36 */ /* 0x000fe40008000000 */
[----:B------:R-:W-:Y:S01]  /*0210*/  IMAD.MOV.U32 R7, RZ, RZ, RZ ;  /* 0x000000ffff077224 */ /* 0x000fe200078e00ff */
[----:B------:R-:W2:Y:S01]  /*0220*/  LDCU UR15, c[0x0][0x398] ;  /* 0x00007300ff0f77ac */ /* 0x000ea20008000800 */
[----:B-1----:R-:W-:Y:S02]  /*0230*/  UISETP.GE.U32.AND UP1, UPT, UR9, 0x8, UPT ;  /* 0x000000080900788c */ /* 0x002fe4000bf26070 */
[----:B------:R-:W-:Y:S01]  /*0240*/  UIMAD UR14, UR4, UR9, URZ ;  /* 0x00000009040e72a4 */ /* 0x000fe2000f8e02ff */
[----:B--2---:R-:W-:Y:S01]  /*0250*/  ISETP.GE.AND P0, PT, R5, UR15, PT ;  /* 0x0000000f05007c0c */ /* 0x004fe2000bf06270 */
[----:B------:R-:W-:-:S03]  /*0260*/  UIADD3 UR4, UPT, UPT, UR4, 0x1, URZ ;  /* 0x0000000104047890 */ /* 0x000fc6000fffe0ff */
[----:B------:R-:W-:Y:S01]  /*0270*/  ISETP.GT.AND P0, PT, R5, -0x1, !P0 ;  /* 0xffffffff0500780c */ /* 0x000fe20004704270 */
[----:B------:R-:W-:Y:S01]  /*0280*/  UISETP.NE.AND UP0, UPT, UR4, UR9, UPT ;  /* 0x000000090400728c */ /* 0x000fe2000bf05270 */
[----:B------:R-:W-:Y:S11]  /*0290*/  BRA.U !UP1, `(.L_x_32) ;  /* 0x0000000509247547 */ /* 0x000ff6000b800000 */
[----:B------:R-:W1:Y:S01]  /*02a0*/  LDC.64 R6, c[0x0][0x380] ;  /* 0x0000e000ff067b82 */ /* 0x000e620000000a00 */
[----:B------:R-:W-:Y:S01]  /*02b0*/  IMAD.MOV.U32 R15, RZ, RZ, RZ ;  /* 0x000000ffff0f7224 */ /* 0x000fe200078e00ff */
[----:B------:R-:W2:Y:S06]  /*02c0*/  LDCU UR9, c[0x0][0x39c] ;  /* 0x00007380ff0977ac */ /* 0x000eac0008000800 */
[----:B------:R-:W3:Y:S02]  /*02d0*/  LDC.64 R8, c[0x0][0x388] ;  /* 0x0000e200ff087b82 */ /* 0x000ee40000000a00 */
.L_x_33:
[----:B------:R-:W-:Y:S01]  /*02e0*/  IMAD.IADD R14, R4, 0x1, R15 ;  /* 0x00000001040e7824 */ /* 0x000fe200078e020f */
[----:B------:R-:W-:-:S03]  /*02f0*/  IADD3 R19, P2, PT, R15, UR14, RZ ;  /* 0x0000000e0f137c10 */ /* 0x000fc6000ff5e0ff */
[----:B--2---:R-:W-:Y:S01]  /*0300*/  IMAD R13, R5, UR9, R14 ;  /* 0x00000009050d7c24 */ /* 0x004fe2000f8e020e */
[C---:B------:R-:W-:Y:S01]  /*0310*/  ISETP.GE.AND P3, PT, R14.reuse, UR9, PT ;  /* 0x000000090e007c0c */ /* 0x040fe2000bf66270 */
[----:B------:R-:W-:Y:S01]  /*0320*/  IMAD.X R20, RZ, RZ, RZ, P2 ;  /* 0x000000ffff147224 */ /* 0x000fe200010e06ff */
[C---:B------:R-:W-:Y:S01]  /*0330*/  IADD3 R10, PT, PT, R14.reuse, 0x1, RZ ;  /* 0x000000010e0a7810 */ /* 0x040fe20007ffe0ff */
[----:B-1----:R-:W-:Y:S01]  /*0340*/  IMAD.WIDE R12, R13, 0x4, R6 ;  /* 0x000000040d0c7825 */ /* 0x002fe200078e0206 */
[----:B------:R-:W-:Y:S02]  /*0350*/  ISETP.GT.AND P3, PT, R14, -0x1, !P3 ;  /* 0xffffffff0e00780c */ /* 0x000fe40005f64270 */
[C---:B------:R-:W-:Y:S02]  /*0360*/  ISETP.GE.AND P1, PT, R10.reuse, UR9, PT ;  /* 0x000000090a007c0c */ /* 0x040fe4000bf26270 */
[----:B------:R-:W-:Y:S02]  /*0370*/  PLOP3.LUT P3, PT, P0, P3, PT, 0x80, 0x8 ;  /* 0x000000000008781c */ /* 0x000fe40000767070 */
[----:B------:R-:W-:-:S02]  /*0380*/  ISETP.GT.AND P1, PT, R10, -0x1, !P1 ;  /* 0xffffffff0a00780c */ /* 0x000fc40004f24270 */
[----:B---3--:R-:W-:Y:S02]  /*0390*/  LEA R10, P2, R19, R8, 0x2 ;  /* 0x00000008130a7211 */ /* 0x008fe400078410ff */
[----:B------:R-:W-:-:S07]  /*03a0*/  PLOP3.LUT P1, PT, P0, P1, PT, 0x80, 0x8 ;  /* 0x000000000008781c */ /* 0x000fce0000723070 */
[----:B------:R-:W1:Y:S01]  /*03b0*/  @P3 LDC.64 R16, c[0x0][0x388] ;  /* 0x0000e200ff103b82 */ /* 0x000e620000000a00 */
[----:B------:R-:W-:-:S05]  /*03c0*/  @P3 VIADD R11, R15, UR14 ;  /* 0x0000000e0f0b3c36 */ /* 0x000fca0008000000 */
[----:B0-----:R-:W2:Y:S01]  /*03d0*/  @P1 LDG.E R22, desc[UR10][R12.64+0x4] ;  /* 0x0000040a0c161981 */ /* 0x001ea2000c1e1900 */
[----:B-1----:R-:W-:Y:S01]  /*03e0*/  @P3 IMAD.WIDE.U32 R16, R11, 0x4, R16 ;  /* 0x000000040b103825 */ /* 0x002fe200078e0010 */
[----:B------:R-:W-:Y:S02]  /*03f0*/  LEA.HI.X R11, R19, R9, R20, 0x2, P2 ;  /* 0x00000009130b7211 */ /* 0x000fe400010f1414 */
[----:B------:R-:W3:Y:S04]  /*0400*/  @P3 LDG.E R20, desc[UR10][R12.64] ;  /* 0x0000000a0c143981 */ /* 0x000ee8000c1e1900 */
[----:B------:R0:W3:Y:S04]  /*0410*/  @P3 LDG.E R16, desc[UR10][R16.64] ;  /* 0x0000000a10103981 */ /* 0x0000e8000c1e1900 */
[----:B------:R-:W2:Y:S01]  /*0420*/  @P1 LDG.E R19, desc[UR10][R10.64+0x4] ;  /* 0x0000040a0a131981 */ /* 0x000ea2000c1e1900 */
[----:B------:R-:W-:-:S02]  /*0430*/  VIADD R21, R14, 0x2 ;  /* 0x000000020e157836 */ /* 0x000fc40000000000 */
[----:B------:R-:W-:-:S03]  /*0440*/  VIADD R23, R14, 0x3 ;  /* 0x000000030e177836 */ /* 0x000fc60000000000 */
[----:B------:R-:W-:Y:S01]  /*0450*/  ISETP.GE.AND P2, PT, R21, UR9, PT ;  /* 0x0000000915007c0c */ /* 0x000fe2000bf46270 */
[C---:B------:R-:W-:Y:S01]  /*0460*/  VIADD R24, R14.reuse, 0x4 ;  /* 0x000000040e187836 */ /* 0x040fe20000000000 */
[----:B------:R-:W-:Y:S01]  /*0470*/  ISETP.GE.AND P6, PT, R23, UR9, PT ;  /* 0x0000000917007c0c */ /* 0x000fe2000bfc6270 */
[----:B0-----:R-:W-:Y:S01]  /*0480*/  VIADD R17, R14, 0x5 ;  /* 0x000000050e117836 */ /* 0x001fe20000000000 */
[----:B------:R-:W-:Y:S02]  /*0490*/  ISETP.GT.AND P2, PT, R21, -0x1, !P2 ;  /* 0xffffffff1500780c */ /* 0x000fe40005744270 */
[----:B------:R-:W-:Y:S02]  /*04a0*/  ISETP.GE.AND P5, PT, R24, UR9, PT ;  /* 0x0000000918007c0c */ /* 0x000fe4000bfa6270 */
[----:B------:R-:W-:Y:S02]  /*04b0*/  ISETP.GT.AND P6, PT, R23, -0x1, !P6 ;  /* 0xffffffff1700780c */ /* 0x000fe400077c4270 */
[----:B------:R-:W-:-:S02]  /*04c0*/  PLOP3.LUT P2, PT, P0, P2, PT, 0x80, 0x8 ;  /* 0x000000000008781c */ /* 0x000fc40000745070 */
[C---:B------:R-:W-:Y:S02]  /*04d0*/  ISETP.GE.AND P4, PT, R17.reuse, UR9, PT ;  /* 0x0000000911007c0c */ /* 0x040fe4000bf86270 */
[----:B------:R-:W-:Y:S02]  /*04e0*/  ISETP.GT.AND P5, PT, R24, -0x1, !P5 ;  /* 0xffffffff1800780c */ /* 0x000fe40006fa4270 */
[C---:B------:R-:W-:Y:S02]  /*04f0*/  IADD3 R21, PT, PT, R14.reuse, 0x6, RZ ;  /* 0x000000060e157810 */ /* 0x040fe40007ffe0ff */
[----:B------:R-:W-:Y:S01]  /*0500*/  ISETP.GT.AND P4, PT, R17, -0x1, !P4 ;  /* 0xffffffff1100780c */ /* 0x000fe20006784270 */
[----:B------:R-:W-:Y:S01]  /*0510*/  VIADD R17, R14, 0x7 ;  /* 0x000000070e117836 */ /* 0x000fe20000000000 */
[----:B------:R-:W-:Y:S02]  /*0520*/  PLOP3.LUT P5, PT, P0, P5, PT, 0x80, 0x8 ;  /* 0x000000000008781c */ /* 0x000fe400007ab070 */
[----:B------:R-:W-:Y:S01]  /*0530*/  PLOP3.LUT P4, PT, P0, P4, PT, 0x80, 0x8 ;  /* 0x000000000008781c */ /* 0x000fe20000789070 */
[----:B------:R-:W4:-:S12]  /*0540*/  @P2 LDG.E R14, desc[UR10][R12.64+0x8] ;  /* 0x0000080a0c0e2981 */ /* 0x000f18000c1e1900 */
[----:B------:R-:W5:Y:S01]  /*0550*/  @P4 LDG.E R24, desc[UR10][R12.64+0x14] ;  /* 0x0000140a0c184981 */ /* 0x000f62000c1e1900 */
[----:B---3--:R-:W-:Y:S01]  /*0560*/  @P3 FFMA R3, R20, R16, R3 ;  /* 0x0000001014033223 */ /* 0x008fe20000000003 */
[----:B------:R-:W-:Y:S02]  /*0570*/  PLOP3.LUT P3, PT, P0, P6, PT, 0x80, 0x8 ;  /* 0x000000000008781c */ /* 0x000fe4000076d070 */
[----:B------:R-:W4:Y:S01]  /*0580*/  @P2 LDG.E R16, desc[UR10][R10.64+0x8] ;  /* 0x0000080a0a102981 */ /* 0x000f22000c1e1900 */
[----:B------:R-:W-:Y:S01]  /*0590*/  ISETP.GE.AND P6, PT, R21, UR9, PT ;  /* 0x0000000915007c0c */ /* 0x000fe2000bfc6270 */
[----:B--2---:R-:W-:Y:S01]  /*05a0*/  @P1 FFMA R3, R22, R19, R3 ;  /* 0x0000001316031223 */ /* 0x004fe20000000003 */
[----:B------:R-:W-:Y:S01]  /*05b0*/  ISETP.GE.AND P1, PT, R17, UR9, PT ;  /* 0x0000000911007c0c */ /* 0x000fe2000bf26270 */
[----:B------:R-:W2:Y:S01]  /*05c0*/  @P5 LDG.E R22, desc[UR10][R12.64+0x10] ;  /* 0x0000100a0c165981 */ /* 0x000ea2000c1e1900 */
[----:B------:R-:W-:Y:S02]  /*05d0*/  ISETP.GT.AND P6, PT, R21, -0x1, !P6 ;  /* 0xffffffff1500780c */ /* 0x000fe400077c4270 */
[----:B------:R-:W-:Y:S01]  /*05e0*/  ISETP.GT.AND P1, PT, R17, -0x1, !P1 ;  /* 0xffffffff1100780c */ /* 0x000fe20004f24270 */
[----:B------:R-:W2:Y:S01]  /*05f0*/  @P5 LDG.E R19, desc[UR10][R10.64+0x10] ;  /* 0x0000100a0a135981 */ /* 0x000ea2000c1e1900 */
[----:B------:R-:W-:-:S03]  /*0600*/  PLOP3.LUT P6, PT, P0, P6, PT, 0x80, 0x8 ;  /* 0x000000000008781c */ /* 0x000fc600007cd070 */
[----:B------:R-:W3:Y:S01]  /*0610*/  @P3 LDG.E R20, desc[UR10][R12.64+0xc] ;  /* 0x00000c0a0c143981 */ /* 0x000ee2000c1e1900 */
[----:B------:R-:W-:-:S03]  /*0620*/  PLOP3.LUT P1, PT, P0, P1, PT, 0x80, 0x8 ;  /* 0x000000000008781c */ /* 0x000fc60000723070 */
[----:B------:R-:W3:Y:S04]  /*0630*/  @P3 LDG.E R17, desc[UR10][R10.64+0xc] ;  /* 0x00000c0a0a113981 */ /* 0x000ee8000c1e1900 */
[----:B------:R-:W5:Y:S04]  /*0640*/  @P4 LDG.E R21, desc[UR10][R10.64+0x14] ;  /* 0x0000140a0a154981 */ /* 0x000f68000c1e1900 */
[----:B------:R-:W5:Y:S04]  /*0650*/  @P6 LDG.E R26, desc[UR10][R12.64+0x18] ;  /* 0x0000180a0c1a6981 */ /* 0x000f68000c1e1900 */
[----:B------:R-:W5:Y:S04]  /*0660*/  @P6 LDG.E R23, desc[UR10][R10.64+0x18] ;  /* 0x0000180a0a176981 */ /* 0x000f68000c1e1900 */
[----:B------:R-:W5:Y:S04]  /*0670*/  @P1 LDG.E R28, desc[UR10][R12.64+0x1c] ;  /* 0x00001c0a0c1c1981 */ /* 0x000f68000c1e1900 */
[----:B------:R-:W5:Y:S01]  /*0680*/  @P1 LDG.E R25, desc[UR10][R10.64+0x1c] ;  /* 0x00001c0a0a191981 */ /* 0x000f62000c1e1900 */
[----:B------:R-:W-:-:S02]  /*0690*/  VIADD R15, R15, 0x8 ;  /* 0x000000080f0f7836 */ /* 0x000fc40000000000 */
[----:B----4-:R-:W-:-:S03]  /*06a0*/  @P2 FFMA R3, R14, R16, R3 ;  /* 0x000000100e032223 */ /* 0x010fc60000000003 */
[----:B------:R-:W-:Y:S01]  /*06b0*/  ISETP.NE.AND P2, PT, R15, UR8, PT ;  /* 0x000000080f007c0c */ /* 0x000fe2000bf45270 */
[----:B---3--:R-:W-:-:S04]  /*06c0*/  @P3 FFMA R3, R20, R17, R3 ;  /* 0x0000001114033223 */ /* 0x008fc80000000003 */
[----:B--2---:R-:W-:-:S04]  /*06d0*/  @P5 FFMA R3, R22, R19, R3 ;  /* 0x0000001316035223 */ /* 0x004fc80000000003 */
[----:B-----5:R-:W-:-:S04]  /*06e0*/  @P4 FFMA R3, R24, R21, R3 ;  /* 0x0000001518034223 */ /* 0x020fc80000000003 */
[----:B------:R-:W-:-:S04]  /*06f0*/  @P6 FFMA R3, R26, R23, R3 ;  /* 0x000000171a036223 */ /* 0x000fc80000000003 */
[----:B------:R-:W-:Y:S01]  /*0700*/  @P1 FFMA R3, R28, R25, R3 ;  /* 0x000000191c031223 */ /* 0x000fe20000000003 */
[----:B------:R-:W-:Y:S06]  /*0710*/  @P2 BRA `(.L_x_33) ;  /* 0xfffffff800f02947 */ /* 0x000fec000383ffff */
[----:B------:R-:W-:-:S07]  /*0720*/  IMAD.U32 R7, RZ, RZ, UR8 ;  /* 0x00000008ff077e24 */ /* 0x000fce000f8e00ff */
.L_x_32:
[----:B------:R-:W-:-:S09]  /*0730*/  UISETP.NE.AND UP1, UPT, UR6, URZ, UPT ;  /* 0x000000ff0600728c */ /* 0x000fd2000bf25270 */
[----:B------:R-:W-:Y:S05]  /*0740*/  BRA.U !UP1, `(.L_x_34) ;  /* 0x00000005097c7547 */ /* 0x000fea000b800000 */
[----:B------:R-:W-:Y:S02]  /*0750*/  UIADD3 UR9, UPT, UPT, UR6, -0x1, URZ ;  /* 0xffffffff06097890 */ /* 0x000fe4000fffe0ff */
[----:B------:R-:W-:Y:S02]  /*0760*/  UISETP.NE.AND UP2, UPT, UR7, URZ, UPT ;  /* 0x000000ff0700728c */ /* 0x000fe4000bf45270 */
[----:B------:R-:W-:-:S09]  /*0770*/  UISETP.GE.U32.AND UP1, UPT, UR9, 0x3, UPT ;  /* 0x000000030900788c */ /* 0x000fd2000bf26070 */
[----:B------:R-:W-:Y:S05]  /*0780*/  BRA.U !UP1, `(.L_x_35) ;  /* 0x0000000109a47547 */ /* 0x000fea000b800000 */
[----:B------:R-:W1:Y:S01]  /*0790*/  LDCU UR9, c[0x0][0x39c] ;  /* 0x00007380ff0977ac */ /* 0x000e620008000800 */
[----:B------:R-:W-:Y:S01]  /*07a0*/  IMAD.IADD R14, R4, 0x1, R7 ;  /* 0x00000001040e7824 */ /* 0x000fe200078e0207 */
[----:B------:R-:W2:Y:S03]  /*07b0*/  LDC.64 R8, c[0x0][0x388] ;  /* 0x0000e200ff087b82 */ /* 0x000ea60000000a00 */
[C---:B------:R-:W-:Y:S01]  /*07c0*/  VIADD R6, R14.reuse, 0x1 ;  /* 0x000000010e067836 */ /* 0x040fe20000000000 */
[C---:B------:R-:W-:Y:S01]  /*07d0*/  IADD3 R17, PT, PT, R14.reuse, 0x3, RZ ;  /* 0x000000030e117810 */ /* 0x040fe20007ffe0ff */
[----:B------:R-:W-:-:S03]  /*07e0*/  VIADD R16, R14, 0x2 ;  /* 0x000000020e107836 */ /* 0x000fc60000000000 */
[----:B------:R-:W3:Y:S01]  /*07f0*/  LDC.64 R10, c[0x0][0x380] ;  /* 0x0000e000ff0a7b82 */ /* 0x000ee20000000a00 */
[----:B-1----:R-:W-:Y:S02]  /*0800*/  ISETP.GE.AND P1, PT, R14, UR9, PT ;  /* 0x000000090e007c0c */ /* 0x002fe4000bf26270 */
[----:B------:R-:W-:Y:S02]  /*0810*/  ISETP.GE.AND P4, PT, R6, UR9, PT ;  /* 0x0000000906007c0c */ /* 0x000fe4000bf86270 */
[----:B------:R-:W-:Y:S02]  /*0820*/  ISETP.GT.AND P1, PT, R14, -0x1, !P1 ;  /* 0xffffffff0e00780c */ /* 0x000fe40004f24270 */
[----:B------:R-:W-:Y:S02]  /*0830*/  ISETP.GE.AND P2, PT, R16, UR9, PT ;  /* 0x0000000910007c0c */ /* 0x000fe4000bf46270 */
[----:B------:R-:W-:Y:S02]  /*0840*/  PLOP3.LUT P1, PT, P0, P1, PT, 0x80, 0x8 ;  /* 0x000000000008781c */ /* 0x000fe40000723070 */
[----:B------:R-:W-:-:S02]  /*0850*/  ISETP.GT.AND P4, PT, R6, -0x1, !P4 ;  /* 0xffffffff0600780c */ /* 0x000fc40006784270 */
[----:B------:R-:W-:Y:S02]  /*0860*/  IADD3 R6, P5, PT, R7, UR14, RZ ;  /* 0x0000000e07067c10 */ /* 0x000fe4000ffbe0ff */
[C---:B------:R-:W-:Y:S02]  /*0870*/  ISETP.GE.AND P3, PT, R17.reuse, UR9, PT ;  /* 0x0000000911007c0c */ /* 0x040fe4000bf66270 */
[----:B------:R-:W-:Y:S02]  /*0880*/  ISETP.GT.AND P2, PT, R16, -0x1, !P2 ;  /* 0xffffffff1000780c */ /* 0x000fe40005744270 */
[----:B------:R-:W-:Y:S02]  /*0890*/  PLOP3.LUT P4, PT, P0, P4, PT, 0x80, 0x8 ;  /* 0x000000000008781c */ /* 0x000fe40000789070 */
[----:B------:R-:W-:Y:S01]  /*08a0*/  ISETP.GT.AND P3, PT, R17, -0x1, !P3 ;  /* 0xffffffff1100780c */ /* 0x000fe20005f64270 */
[----:B------:R-:W1:Y:S01]  /*08b0*/  @P1 LDC.64 R12, c[0x0][0x388] ;  /* 0x0000e200ff0c1b82 */ /* 0x000e620000000a00 */
[----:B------:R-:W-:Y:S01]  /*08c0*/  @P1 VIADD R15, R7, UR14 ;  /* 0x0000000e070f1c36 */ /* 0x000fe20008000000 */
[----:B------:R-:W-:-:S02]  /*08d0*/  PLOP3.LUT P2, PT, P0, P2, PT, 0x80, 0x8 ;  /* 0x000000000008781c */ /* 0x000fc40000745070 */
[----:B------:R-:W-:Y:S01]  /*08e0*/  PLOP3.LUT P3, PT, P0, P3, PT, 0x80, 0x8 ;  /* 0x000000000008781c */ /* 0x000fe20000767070 */
[----:B-1----:R-:W-:-:S04]  /*08f0*/  @P1 IMAD.WIDE.U32 R12, R15, 0x4, R12 ;  /* 0x000000040f0c1825 */ /* 0x002fc800078e000c */
[----:B------:R-:W-:Y:S02]  /*0900*/  IMAD R15, R5, UR9, R14 ;  /* 0x00000009050f7c24 */ /* 0x000fe4000f8e020e */
[----:B------:R-:W-:Y:S01]  /*0910*/  IMAD.X R14, RZ, RZ, RZ, P5 ;  /* 0x000000ffff0e7224 */ /* 0x000fe200028e06ff */
[C---:B--2---:R-:W-:Y:S01]  /*0920*/  LEA R8, P5, R6.reuse, R8, 0x2 ;  /* 0x0000000806087211 */ /* 0x044fe200078a10ff */
[----:B---3--:R-:W-:Y:S01]  /*0930*/  IMAD.WIDE R10, R15, 0x4, R10 ;  /* 0x000000040f0a7825 */ /* 0x008fe200078e020a */
[----:B0-----:R-:W2:Y:S02]  /*0940*/  @P1 LDG.E R12, desc[UR10][R12.64] ;  /* 0x0000000a0c0c1981 */ /* 0x001ea4000c1e1900 */
[----:B------:R-:W-:Y:S02]  /*0950*/  LEA.HI.X R9, R6, R9, R14, 0x2, P5 ;  /* 0x0000000906097211 */ /* 0x000fe400028f140e */
[----:B------:R-:W2:Y:S04]  /*0960*/  @P1 LDG.E R6, desc[UR10][R10.64] ;  /* 0x0000000a0a061981 */ /* 0x000ea8000c1e1900 */
[----:B------:R-:W3:Y:S04]  /*0970*/  @P4 LDG.E R14, desc[UR10][R10.64+0x4] ;  /* 0x0000040a0a0e4981 */ /* 0x000ee8000c1e1900 */
[----:B------:R-:W3:Y:S04]  /*0980*/  @P4 LDG.E R15, desc[UR10][R8.64+0x4] ;  /* 0x0000040a080f4981 */ /* 0x000ee8000c1e1900 */
[----:B------:R-:W4:Y:S04]  /*0990*/  @P2 LDG.E R16, desc[UR10][R10.64+0x8] ;  /* 0x0000080a0a102981 */ /* 0x000f28000c1e1900 */
[----:B------:R-:W4:Y:S04]  /*09a0*/  @P2 LDG.E R17, desc[UR10][R8.64+0x8] ;  /* 0x0000080a08112981 */ /* 0x000f28000c1e1900 */
[----:B------:R-:W5:Y:S04]  /*09b0*/  @P3 LDG.E R20, desc[UR10][R10.64+0xc] ;  /* 0x00000c0a0a143981 */ /* 0x000f68000c1e1900 */
[----:B------:R-:W5:Y:S01]  /*09c0*/  @P3 LDG.E R19, desc[UR10][R8.64+0xc] ;  /* 0x00000c0a08133981 */ /* 0x000f62000c1e1900 */
[----:B------:R-:W-:-:S02]  /*09d0*/  VIADD R7, R7, 0x4 ;  /* 0x0000000407077836 */ /* 0x000fc40000000000 */
[----:B--2---:R-:W-:-:S04]  /*09e0*/  @P1 FFMA R3, R6, R12, R3 ;  /* 0x0000000c06031223 */ /* 0x004fc80000000003 */
[----:B---3--:R-:W-:-:S04]  /*09f0*/  @P4 FFMA R3, R14, R15, R3 ;  /* 0x0000000f0e034223 */ /* 0x008fc80000000003 */
[----:B----4-:R-:W-:-:S04]  /*0a00*/  @P2 FFMA R3, R16, R17, R3 ;  /* 0x0000001110032223 */ /* 0x010fc80000000003 */
[----:B-----5:R-:W-:-:S07]  /*0a10*/  @P3 FFMA R3, R20, R19, R3 ;  /* 0x0000001314033223 */ /* 0x020fce0000000003 */
.L_x_35:
[----:B------:R-:W-:Y:S05]  /*0a20*/  BRA.U !UP2, `(.L_x_34) ;  /* 0x000000010ac47547 */ /* 0x000fea000b800000 */
[----:B------:R-:W1:Y:S01]  /*0a30*/  LDCU UR9, c[0x0][0x3a0] ;  /* 0x00007400ff0977ac */ /* 0x000e620008000800 */
[----:B------:R-:W-:Y:S02]  /*0a40*/  UISETP.NE.AND UP1, UPT, UR7, 0x1, UPT ;  /* 0x000000010700788c */ /* 0x000fe4000bf25270 */
[----:B-1----:R-:W-:-:S07]  /*0a50*/  ULOP3.LUT UP2, URZ, UR9, 0x1, URZ, 0xc0, !UPT ;  /* 0x0000000109ff7892 */ /* 0x002fce000f84c0ff */
[----:B------:R-:W-:Y:S05]  /*0a60*/  BRA.U !UP1, `(.L_x_36) ;  /* 0x00000001096c7547 */ /* 0x000fea000b800000 */
[----:B------:R-:W1:Y:S01]  /*0a70*/  LDCU UR9, c[0x0][0x39c] ;  /* 0x00007380ff0977ac */ /* 0x000e620008000800 */
[----:B------:R-:W-:Y:S01]  /*0a80*/  IMAD.IADD R6, R4, 0x1, R7 ;  /* 0x0000000104067824 */ /* 0x000fe200078e0207 */
[----:B------:R-:W2:Y:S03]  /*0a90*/  LDC.64 R12, c[0x0][0x380] ;  /* 0x0000e000ff0c7b82 */ /* 0x000ea60000000a00 */
[C---:B------:R-:W-:Y:S01]  /*0aa0*/  VIADD R8, R6.reuse, 0x1 ;  /* 0x0000000106087836 */ /* 0x040fe20000000000 */
[----:B-1----:R-:W-:Y:S01]  /*0ab0*/  ISETP.GE.AND P1, PT, R6, UR9, PT ;  /* 0x0000000906007c0c */ /* 0x002fe2000bf26270 */
[----:B------:R-:W-:-:S03]  /*0ac0*/  IMAD R15, R5, UR9, R6 ;  /* 0x00000009050f7c24 */ /* 0x000fc6000f8e0206 */
[----:B------:R-:W-:Y:S02]  /*0ad0*/  ISETP.GE.AND P2, PT, R8, UR9, PT ;  /* 0x0000000908007c0c */ /* 0x000fe4000bf46270 */
[----:B------:R-:W-:Y:S02]  /*0ae0*/  ISETP.GT.AND P1, PT, R6, -0x1, !P1 ;  /* 0xffffffff0600780c */ /* 0x000fe40004f24270 */
[----:B------:R-:W-:Y:S02]  /*0af0*/  ISETP.GT.AND P2, PT, R8, -0x1, !P2 ;  /* 0xffffffff0800780c */ /* 0x000fe40005744270 */
[----:B------:R-:W-:Y:S01]  /*0b00*/  PLOP3.LUT P1, PT, P0, P1, PT, 0x80, 0x8 ;  /* 0x000000000008781c */ /* 0x000fe20000723070 */
[----:B--2---:R-:W-:Y:S01]  /*0b10*/  IMAD.WIDE R12, R15, 0x4, R12 ;  /* 0x000000040f0c7825 */ /* 0x004fe200078e020c */
[----:B------:R-:W-:-:S11]  /*0b20*/  PLOP3.LUT P2, PT, P0, P2, PT, 0x80, 0x8 ;  /* 0x000000000008781c */ /* 0x000fd60000745070 */
[----:B------:R-:W1:Y:S01]  /*0b30*/  @P1 LDC.64 R10, c[0x0][0x388] ;  /* 0x0000e200ff0a1b82 */ /* 0x000e620000000a00 */
[C---:B------:R-:W-:Y:S01]  /*0b40*/  @P1 VIADD R17, R7.reuse, UR14 ;  /* 0x0000000e07111c36 */ /* 0x040fe20008000000 */
[----:B------:R-:W-:-:S04]  /*0b50*/  @P2 IADD3 R6, P3, PT, R7, UR14, RZ ;  /* 0x0000000e07062c10 */ /* 0x000fc8000ff7e0ff */
[----:B------:R-:W-:Y:S02]  /*0b60*/  @P2 IADD3.X R14, PT, PT, RZ, RZ, RZ, P3, !PT ;  /* 0x000000ffff0e2210 */ /* 0x000fe40001ffe4ff */
[----:B------:R-:W2:Y:S01]  /*0b70*/  @P2 LDC.64 R8, c[0x0][0x388] ;  /* 0x0000e200ff082b82 */ /* 0x000ea20000000a00 */
[----:B-1----:R-:W-:-:S06]  /*0b80*/  @P1 IMAD.WIDE.U32 R10, R17, 0x4, R10 ;  /* 0x00000004110a1825 */ /* 0x002fcc00078e000a */
[----:B0-----:R-:W3:Y:S01]  /*0b90*/  @P1 LDG.E R10, desc[UR10][R10.64] ;  /* 0x0000000a0a0a1981 */ /* 0x001ee2000c1e1900 */
[----:B--2---:R-:W-:-:S04]  /*0ba0*/  @P2 LEA R8, P3, R6, R8, 0x2 ;  /* 0x0000000806082211 */ /* 0x004fc800078610ff */
[----:B------:R-:W-:Y:S02]  /*0bb0*/  @P2 LEA.HI.X R9, R6, R9, R14, 0x2, P3 ;  /* 0x0000000906092211 */ /* 0x000fe400018f140e */
[----:B------:R-:W3:Y:S04]  /*0bc0*/  @P1 LDG.E R6, desc[UR10][R12.64] ;  /* 0x0000000a0c061981 */ /* 0x000ee8000c1e1900 */
[----:B------:R-:W2:Y:S04]  /*0bd0*/  @P2 LDG.E R14, desc[UR10][R12.64+0x4] ;  /* 0x0000040a0c0e2981 */ /* 0x000ea8000c1e1900 */
[----:B------:R-:W2:Y:S01]  /*0be0*/  @P2 LDG.E R8, desc[UR10][R8.64+0x4] ;  /* 0x0000040a08082981 */ /* 0x000ea2000c1e1900 */
[----:B------:R-:W-:-:S02]  /*0bf0*/  VIADD R7, R7, 0x2 ;  /* 0x0000000207077836 */ /* 0x000fc40000000000 */
[----:B---3--:R-:W-:-:S04]  /*0c00*/  @P1 FFMA R3, R10, R6, R3 ;  /* 0x000000060a031223 */ /* 0x008fc80000000003 */
[----:B--2---:R-:W-:-:S07]  /*0c10*/  @P2 FFMA R3, R14, R8, R3 ;  /* 0x000000080e032223 */ /* 0x004fce0000000003 */
.L_x_36:
[----:B------:R-:W-:Y:S05]  /*0c20*/  BRA.U !UP2, `(.L_x_34) ;  /* 0x000000010a447547 */ /* 0x000fea000b800000 */
[----:B------:R-:W1:Y:S01]  /*0c30*/  LDCU UR9, c[0x0][0x39c] ;  /* 0x00007380ff0977ac */ /* 0x000e620008000800 */
[----:B------:R-:W-:Y:S01]  /*0c40*/  IMAD.IADD R6, R4, 0x1, R7 ;  /* 0x0000000104067824 */ /* 0x000fe200078e0207 */
[----:B------:R-:W-:Y:S04]  /*0c50*/  BSSY.RECONVERGENT B0, `(.L_x_34) ;  /* 0x000000e000007945 */ /* 0x000fe80003800200 */
[----:B-1----:R-:W-:-:S04]  /*0c60*/  ISETP.GE.AND P1, PT, R6, UR9, PT ;  /* 0x0000000906007c0c */ /* 0x002fc8000bf26270 */
[----:B------:R-:W-:-:S04]  /*0c70*/  ISETP.GT.AND P1, PT, R6, -0x1, !P1 ;  /* 0xffffffff0600780c */ /* 0x000fc80004f24270 */
[----:B------:R-:W-:-:S13]  /*0c80*/  PLOP3.LUT P1, PT, P0, P1, PT, 0x80, 0x8 ;  /* 0x000000000008781c */ /* 0x000fda0000723070 */
[----:B------:R-:W-:Y:S05]  /*0c90*/  @!P1 BRA `(.L_x_37) ;  /* 0x0000000000249947 */ /* 0x000fea0003800000 */
[----:B------:R-:W1:Y:S01]  /*0ca0*/  LDC.64 R8, c[0x0][0x380] ;  /* 0x0000e000ff087b82 */ /* 0x000e620000000a00 */
[----:B------:R-:W-:Y:S02]  /*0cb0*/  IMAD R5, R5, UR9, R6 ;  /* 0x0000000905057c24 */ /* 0x000fe4000f8e0206 */
[----:B------:R-:W-:-:S05]  /*0cc0*/  VIADD R13, R7, UR14 ;  /* 0x0000000e070d7c36 */ /* 0x000fca0008000000 */
[----:B------:R-:W2:Y:S01]  /*0cd0*/  LDC.64 R10, c[0x0][0x388] ;  /* 0x0000e200ff0a7b82 */ /* 0x000ea20000000a00 */
[----:B-1----:R-:W-:-:S06]  /*0ce0*/  IMAD.WIDE R6, R5, 0x4, R8 ;  /* 0x0000000405067825 */ /* 0x002fcc00078e0208 */
[----:B0-----:R-:W3:Y:S01]  /*0cf0*/  LDG.E R6, desc[UR10][R6.64] ;  /* 0x0000000a06067981 */ /* 0x001ee2000c1e1900 */
[----:B--2---:R-:W-:-:S06]  /*0d00*/  IMAD.WIDE.U32 R8, R13, 0x4, R10 ;  /* 0x000000040d087825 */ /* 0x004fcc00078e000a */
[----:B------:R-:W3:Y:S02]  /*0d10*/  LDG.E R8, desc[UR10][R8.64] ;  /* 0x0000000a08087981 */ /* 0x000ee4000c1e1900 */
[----:B---3--:R-:W-:-:S07]  /*0d20*/  FFMA R3, R6, R8, R3 ;  /* 0x0000000806037223 */ /* 0x008fce0000000003 */
.L_x_37:
[----:B0-----:R-:W-:Y:S05]  /*0d30*/  BSYNC.RECONVERGENT B0 ;  /* 0x0000000000007941 */ /* 0x001fea0003800200 */
.L_x_34:
[----:B------:R-:W-:Y:S05]  /*0d40*/  BRA.U UP0, `(.L_x_38) ;  /* 0xfffffff500287547 */ /* 0x000fea000b83ffff */
.L_x_31:
[----:B------:R-:W1:Y:S01]  /*0d50*/  LDC.64 R4, c[0x0][0x390] ;  /* 0x0000e400ff047b82 */ /* 0x000e620000000a00 */
[----:B------:R-:W-:-:S04]  /*0d60*/  IMAD R7, R0, UR5, R0 ;  /* 0x0000000500077c24 */ /* 0x000fc8000f8e0200 */
[----:B------:R-:W-:-:S04]  /*0d70*/  IMAD.IADD R7, R2, 0x1, R7 ;  /* 0x0000000102077824 */ /* 0x000fc800078e0207 */
[----:B-1----:R-:W-:-:S05]  /*0d80*/  IMAD.WIDE R4, R7, 0x4, R4 ;  /* 0x0000000407047825 */ /* 0x002fca00078e0204 */
[----:B0-----:R-:W-:Y:S01]  /*0d90*/  STG.E desc[UR10][R4.64], R3 ;  /* 0x0000000304007986 */ /* 0x001fe2000c10190a */
[----:B------:R-:W-:Y:S05]  /*0da0*/  EXIT ;  /* 0x000000000000794d */ /* 0x000fea0003800000 */
.L_x_39:
        /* <DEDUP_REMOVED lines=13> */
.L_x_43:


//--------------------- .nv.shared.reserved.0     --------------------------
	.section	.nv.shared.reserved.0,"aw",@nobits
	.weak		__nv_reservedSMEM_offset_0_alias
	.size		__nv_reservedSMEM_offset_0_alias, 0, 64
	.other		__nv_reservedSMEM_offset_0_alias,@"STO_CUDA_RESERVED_SHARED STV_DEFAULT"
__nv_reservedSMEM_offset_0_alias:
	.zero		0
	.zero		64


//--------------------- .nv.constant0._Z20averagePoolingKernelPKfPfiii --------------------------
	.section	.nv.constant0._Z20averagePoolingKernelPKfPfiii,"a",@progbits
	.sectionflags	@""
	.align	4
.nv.constant0._Z20averagePoolingKernelPKfPfiii:
	.zero		924


//--------------------- .nv.constant0._Z16maxPoolingKernelPKfPfiii --------------------------
	.section	.nv.constant0._Z16maxPoolingKernelPKfPfiii,"a",@progbits
	.sectionflags	@""
	.align	4
.nv.constant0._Z16maxPoolingKernelPKfPfiii:
	.zero		924


//--------------------- .nv.constant0._Z28convolutionWithPaddingKernelPfS_S_iiii --------------------------
	.section	.nv.constant0._Z28convolutionWithPaddingKernelPfS_S_iiii,"a",@progbits
	.sectionflags	@""
	.align	4
.nv.constant0._Z28convolutionWithPaddingKernelPfS_S_iiii:
	.zero		936


//--------------------- SYMBOLS --------------------------

	.type		.nv.reservedSmem.offset0,@object
	.size		.nv.reservedSmem.offset0,0x4
